//
// Generated by NVIDIA NVVM Compiler
//
// Compiler Build ID: CL-36424714
// Cuda compilation tools, release 13.0, V13.0.88
// Based on NVVM 20.0.0
//

.version 9.0
.target sm_100
.address_size 64

	// .globl	_Z9calc_probxPy
.global .align 4 .b8 precalc_xorwow_matrix[102400];
.global .align 4 .b8 precalc_xorwow_offset_matrix[102400];
.global .align 4 .b8 mrg32k3aM1[2304];
.global .align 4 .b8 mrg32k3aM2[2304];
.global .align 4 .b8 mrg32k3aM1SubSeq[2016];
.global .align 4 .b8 mrg32k3aM2SubSeq[2016];
.global .align 4 .b8 mrg32k3aM1Seq[2304];
.global .align 4 .b8 mrg32k3aM2Seq[2304];
.const .align 8 .b8 __cr_lgamma_table[72];
.extern .shared .align 16 .b8 state[];

.visible .entry _Z9calc_probxPy(
	.param .u64 _Z9calc_probxPy_param_0,
	.param .u64 .ptr .align 1 _Z9calc_probxPy_param_1
)
{
	.reg .pred 	%p<34>;
	.reg .b32 	%r<598>;
	.reg .b32 	%f<21>;
	.reg .b64 	%rd<51>;
	.reg .b64 	%fd<21>;

	ld.param.u64 	%rd21, [_Z9calc_probxPy_param_0];
	ld.param.u64 	%rd22, [_Z9calc_probxPy_param_1];
	mov.u32 	%r243, %tid.x;
	mov.u32 	%r1, %ctaid.x;
	mov.u32 	%r244, %ntid.x;
	mad.lo.s32 	%r2, %r1, %r244, %r243;
	mov.u32 	%r245, state;
	mad.lo.s32 	%r3, %r243, 48, %r245;
	mov.b32 	%r482, -123459836;
	mov.b32 	%r483, 1105314037;
	mov.b32 	%r484, 1540842021;
	mov.b32 	%r246, 779252008;
	st.shared.v4.u32 	[%r3], {%r246, %r484, %r483, %r482};
	mov.b32 	%r480, 1423168553;
	mov.b32 	%r481, -589760388;
	st.shared.v2.u32 	[%r3+16], {%r481, %r480};
	setp.eq.s32 	%p1, %r2, 0;
	@%p1 bra 	$L__BB0_42;
	cvt.s64.s32 	%rd42, %r2;
	mov.b32 	%r466, 0;
	mov.b32 	%r484, 1540842021;
	mov.b32 	%r483, 1105314037;
	mov.b32 	%r482, -123459836;
	mov.b32 	%r481, -589760388;
	mov.b32 	%r480, 1423168553;
$L__BB0_2:
	and.b64  	%rd3, %rd42, 3;
	setp.eq.s64 	%p2, %rd3, 0;
	@%p2 bra 	$L__BB0_41;
	mul.wide.u32 	%rd23, %r466, 3200;
	mov.u64 	%rd24, precalc_xorwow_matrix;
	add.s64 	%rd4, %rd24, %rd23;
	cvt.u32.u64 	%r10, %rd3;
	mov.b32 	%r467, 0;
$L__BB0_4:
	mov.b32 	%r480, 0;
	mov.u32 	%r481, %r480;
	mov.u32 	%r482, %r480;
	mov.u32 	%r483, %r480;
	mov.u32 	%r484, %r480;
	mov.u32 	%r473, %r480;
$L__BB0_5:
	shl.b32 	%r256, %r473, 2;
	add.s32 	%r257, %r3, %r256;
	ld.shared.u32 	%r18, [%r257+4];
	shl.b32 	%r19, %r473, 5;
	mov.b32 	%r479, 0;
$L__BB0_6:
	.pragma "nounroll";
	shr.u32 	%r258, %r18, %r479;
	and.b32  	%r259, %r258, 1;
	setp.eq.b32 	%p3, %r259, 1;
	not.pred 	%p4, %p3;
	add.s32 	%r260, %r19, %r479;
	mul.lo.s32 	%r261, %r260, 5;
	mul.wide.u32 	%rd25, %r261, 4;
	add.s64 	%rd5, %rd4, %rd25;
	@%p4 bra 	$L__BB0_8;
	ld.global.u32 	%r262, [%rd5];
	xor.b32  	%r484, %r484, %r262;
	ld.global.u32 	%r263, [%rd5+4];
	xor.b32  	%r483, %r483, %r263;
	ld.global.u32 	%r264, [%rd5+8];
	xor.b32  	%r482, %r482, %r264;
	ld.global.u32 	%r265, [%rd5+12];
	xor.b32  	%r481, %r481, %r265;
	ld.global.u32 	%r266, [%rd5+16];
	xor.b32  	%r480, %r480, %r266;
$L__BB0_8:
	and.b32  	%r268, %r258, 2;
	setp.eq.s32 	%p5, %r268, 0;
	@%p5 bra 	$L__BB0_10;
	ld.global.u32 	%r269, [%rd5+20];
	xor.b32  	%r484, %r484, %r269;
	ld.global.u32 	%r270, [%rd5+24];
	xor.b32  	%r483, %r483, %r270;
	ld.global.u32 	%r271, [%rd5+28];
	xor.b32  	%r482, %r482, %r271;
	ld.global.u32 	%r272, [%rd5+32];
	xor.b32  	%r481, %r481, %r272;
	ld.global.u32 	%r273, [%rd5+36];
	xor.b32  	%r480, %r480, %r273;
$L__BB0_10:
	and.b32  	%r275, %r258, 4;
	setp.eq.s32 	%p6, %r275, 0;
	@%p6 bra 	$L__BB0_12;
	ld.global.u32 	%r276, [%rd5+40];
	xor.b32  	%r484, %r484, %r276;
	ld.global.u32 	%r277, [%rd5+44];
	xor.b32  	%r483, %r483, %r277;
	ld.global.u32 	%r278, [%rd5+48];
	xor.b32  	%r482, %r482, %r278;
	ld.global.u32 	%r279, [%rd5+52];
	xor.b32  	%r481, %r481, %r279;
	ld.global.u32 	%r280, [%rd5+56];
	xor.b32  	%r480, %r480, %r280;
$L__BB0_12:
	and.b32  	%r282, %r258, 8;
	setp.eq.s32 	%p7, %r282, 0;
	@%p7 bra 	$L__BB0_14;
	ld.global.u32 	%r283, [%rd5+60];
	xor.b32  	%r484, %r484, %r283;
	ld.global.u32 	%r284, [%rd5+64];
	xor.b32  	%r483, %r483, %r284;
	ld.global.u32 	%r285, [%rd5+68];
	xor.b32  	%r482, %r482, %r285;
	ld.global.u32 	%r286, [%rd5+72];
	xor.b32  	%r481, %r481, %r286;
	ld.global.u32 	%r287, [%rd5+76];
	xor.b32  	%r480, %r480, %r287;
$L__BB0_14:
	and.b32  	%r289, %r258, 16;
	setp.eq.s32 	%p8, %r289, 0;
	@%p8 bra 	$L__BB0_16;
	ld.global.u32 	%r290, [%rd5+80];
	xor.b32  	%r484, %r484, %r290;
	ld.global.u32 	%r291, [%rd5+84];
	xor.b32  	%r483, %r483, %r291;
	ld.global.u32 	%r292, [%rd5+88];
	xor.b32  	%r482, %r482, %r292;
	ld.global.u32 	%r293, [%rd5+92];
	xor.b32  	%r481, %r481, %r293;
	ld.global.u32 	%r294, [%rd5+96];
	xor.b32  	%r480, %r480, %r294;
$L__BB0_16:
	and.b32  	%r296, %r258, 32;
	setp.eq.s32 	%p9, %r296, 0;
	@%p9 bra 	$L__BB0_18;
	ld.global.u32 	%r297, [%rd5+100];
	xor.b32  	%r484, %r484, %r297;
	ld.global.u32 	%r298, [%rd5+104];
	xor.b32  	%r483, %r483, %r298;
	ld.global.u32 	%r299, [%rd5+108];
	xor.b32  	%r482, %r482, %r299;
	ld.global.u32 	%r300, [%rd5+112];
	xor.b32  	%r481, %r481, %r300;
	ld.global.u32 	%r301, [%rd5+116];
	xor.b32  	%r480, %r480, %r301;
$L__BB0_18:
	and.b32  	%r303, %r258, 64;
	setp.eq.s32 	%p10, %r303, 0;
	@%p10 bra 	$L__BB0_20;
	ld.global.u32 	%r304, [%rd5+120];
	xor.b32  	%r484, %r484, %r304;
	ld.global.u32 	%r305, [%rd5+124];
	xor.b32  	%r483, %r483, %r305;
	ld.global.u32 	%r306, [%rd5+128];
	xor.b32  	%r482, %r482, %r306;
	ld.global.u32 	%r307, [%rd5+132];
	xor.b32  	%r481, %r481, %r307;
	ld.global.u32 	%r308, [%rd5+136];
	xor.b32  	%r480, %r480, %r308;
$L__BB0_20:
	and.b32  	%r310, %r258, 128;
	setp.eq.s32 	%p11, %r310, 0;
	@%p11 bra 	$L__BB0_22;
	ld.global.u32 	%r311, [%rd5+140];
	xor.b32  	%r484, %r484, %r311;
	ld.global.u32 	%r312, [%rd5+144];
	xor.b32  	%r483, %r483, %r312;
	ld.global.u32 	%r313, [%rd5+148];
	xor.b32  	%r482, %r482, %r313;
	ld.global.u32 	%r314, [%rd5+152];
	xor.b32  	%r481, %r481, %r314;
	ld.global.u32 	%r315, [%rd5+156];
	xor.b32  	%r480, %r480, %r315;
$L__BB0_22:
	and.b32  	%r317, %r258, 256;
	setp.eq.s32 	%p12, %r317, 0;
	@%p12 bra 	$L__BB0_24;
	ld.global.u32 	%r318, [%rd5+160];
	xor.b32  	%r484, %r484, %r318;
	ld.global.u32 	%r319, [%rd5+164];
	xor.b32  	%r483, %r483, %r319;
	ld.global.u32 	%r320, [%rd5+168];
	xor.b32  	%r482, %r482, %r320;
	ld.global.u32 	%r321, [%rd5+172];
	xor.b32  	%r481, %r481, %r321;
	ld.global.u32 	%r322, [%rd5+176];
	xor.b32  	%r480, %r480, %r322;
$L__BB0_24:
	and.b32  	%r324, %r258, 512;
	setp.eq.s32 	%p13, %r324, 0;
	@%p13 bra 	$L__BB0_26;
	ld.global.u32 	%r325, [%rd5+180];
	xor.b32  	%r484, %r484, %r325;
	ld.global.u32 	%r326, [%rd5+184];
	xor.b32  	%r483, %r483, %r326;
	ld.global.u32 	%r327, [%rd5+188];
	xor.b32  	%r482, %r482, %r327;
	ld.global.u32 	%r328, [%rd5+192];
	xor.b32  	%r481, %r481, %r328;
	ld.global.u32 	%r329, [%rd5+196];
	xor.b32  	%r480, %r480, %r329;
$L__BB0_26:
	and.b32  	%r331, %r258, 1024;
	setp.eq.s32 	%p14, %r331, 0;
	@%p14 bra 	$L__BB0_28;
	ld.global.u32 	%r332, [%rd5+200];
	xor.b32  	%r484, %r484, %r332;
	ld.global.u32 	%r333, [%rd5+204];
	xor.b32  	%r483, %r483, %r333;
	ld.global.u32 	%r334, [%rd5+208];
	xor.b32  	%r482, %r482, %r334;
	ld.global.u32 	%r335, [%rd5+212];
	xor.b32  	%r481, %r481, %r335;
	ld.global.u32 	%r336, [%rd5+216];
	xor.b32  	%r480, %r480, %r336;
$L__BB0_28:
	and.b32  	%r338, %r258, 2048;
	setp.eq.s32 	%p15, %r338, 0;
	@%p15 bra 	$L__BB0_30;
	ld.global.u32 	%r339, [%rd5+220];
	xor.b32  	%r484, %r484, %r339;
	ld.global.u32 	%r340, [%rd5+224];
	xor.b32  	%r483, %r483, %r340;
	ld.global.u32 	%r341, [%rd5+228];
	xor.b32  	%r482, %r482, %r341;
	ld.global.u32 	%r342, [%rd5+232];
	xor.b32  	%r481, %r481, %r342;
	ld.global.u32 	%r343, [%rd5+236];
	xor.b32  	%r480, %r480, %r343;
$L__BB0_30:
	and.b32  	%r345, %r258, 4096;
	setp.eq.s32 	%p16, %r345, 0;
	@%p16 bra 	$L__BB0_32;
	ld.global.u32 	%r346, [%rd5+240];
	xor.b32  	%r484, %r484, %r346;
	ld.global.u32 	%r347, [%rd5+244];
	xor.b32  	%r483, %r483, %r347;
	ld.global.u32 	%r348, [%rd5+248];
	xor.b32  	%r482, %r482, %r348;
	ld.global.u32 	%r349, [%rd5+252];
	xor.b32  	%r481, %r481, %r349;
	ld.global.u32 	%r350, [%rd5+256];
	xor.b32  	%r480, %r480, %r350;
$L__BB0_32:
	and.b32  	%r352, %r258, 8192;
	setp.eq.s32 	%p17, %r352, 0;
	@%p17 bra 	$L__BB0_34;
	ld.global.u32 	%r353, [%rd5+260];
	xor.b32  	%r484, %r484, %r353;
	ld.global.u32 	%r354, [%rd5+264];
	xor.b32  	%r483, %r483, %r354;
	ld.global.u32 	%r355, [%rd5+268];
	xor.b32  	%r482, %r482, %r355;
	ld.global.u32 	%r356, [%rd5+272];
	xor.b32  	%r481, %r481, %r356;
	ld.global.u32 	%r357, [%rd5+276];
	xor.b32  	%r480, %r480, %r357;
$L__BB0_34:
	and.b32  	%r359, %r258, 16384;
	setp.eq.s32 	%p18, %r359, 0;
	@%p18 bra 	$L__BB0_36;
	ld.global.u32 	%r360, [%rd5+280];
	xor.b32  	%r484, %r484, %r360;
	ld.global.u32 	%r361, [%rd5+284];
	xor.b32  	%r483, %r483, %r361;
	ld.global.u32 	%r362, [%rd5+288];
	xor.b32  	%r482, %r482, %r362;
	ld.global.u32 	%r363, [%rd5+292];
	xor.b32  	%r481, %r481, %r363;
	ld.global.u32 	%r364, [%rd5+296];
	xor.b32  	%r480, %r480, %r364;
$L__BB0_36:
	and.b32  	%r366, %r258, 32768;
	setp.eq.s32 	%p19, %r366, 0;
	@%p19 bra 	$L__BB0_38;
	ld.global.u32 	%r367, [%rd5+300];
	xor.b32  	%r484, %r484, %r367;
	ld.global.u32 	%r368, [%rd5+304];
	xor.b32  	%r483, %r483, %r368;
	ld.global.u32 	%r369, [%rd5+308];
	xor.b32  	%r482, %r482, %r369;
	ld.global.u32 	%r370, [%rd5+312];
	xor.b32  	%r481, %r481, %r370;
	ld.global.u32 	%r371, [%rd5+316];
	xor.b32  	%r480, %r480, %r371;
$L__BB0_38:
	add.s32 	%r479, %r479, 16;
	setp.ne.s32 	%p20, %r479, 32;
	@%p20 bra 	$L__BB0_6;
	mad.lo.s32 	%r372, %r473, -31, %r19;
	add.s32 	%r473, %r372, 1;
	setp.ne.s32 	%p21, %r473, 5;
	@%p21 bra 	$L__BB0_5;
	st.shared.u32 	[%r3+4], %r484;
	st.shared.v2.u32 	[%r3+8], {%r483, %r482};
	st.shared.v2.u32 	[%r3+16], {%r481, %r480};
	add.s32 	%r467, %r467, 1;
	setp.lt.u32 	%p22, %r467, %r10;
	@%p22 bra 	$L__BB0_4;
$L__BB0_41:
	shr.u64 	%rd6, %rd42, 2;
	add.s32 	%r466, %r466, 1;
	setp.gt.u64 	%p23, %rd42, 3;
	mov.u64 	%rd42, %rd6;
	@%p23 bra 	$L__BB0_2;
$L__BB0_42:
	mov.b32 	%r373, 0;
	st.shared.v2.u32 	[%r3+24], {%r373, %r373};
	st.shared.u32 	[%r3+32], %r373;
	mov.b64 	%rd49, 0;
	st.shared.u64 	[%r3+40], %rd49;
	setp.lt.s64 	%p24, %rd21, 1;
	@%p24 bra 	$L__BB0_50;
	and.b64  	%rd47, %rd21, 3;
	setp.lt.u64 	%p25, %rd21, 4;
	mov.b64 	%rd49, 0;
	mov.b32 	%r581, 779252008;
	@%p25 bra 	$L__BB0_46;
	and.b64  	%rd43, %rd21, 9223372036854775804;
	mov.b64 	%rd49, 0;
	mov.b32 	%r570, 782151504;
$L__BB0_45:
	mov.u32 	%r581, %r570;
	shr.u32 	%r377, %r484, 2;
	xor.b32  	%r378, %r377, %r484;
	shl.b32 	%r379, %r480, 4;
	shl.b32 	%r380, %r378, 1;
	xor.b32  	%r381, %r380, %r379;
	xor.b32  	%r382, %r381, %r378;
	xor.b32  	%r383, %r382, %r480;
	add.s32 	%r384, %r581, -2899496;
	add.s32 	%r385, %r384, %r383;
	add.s32 	%r386, %r385, 362437;
	cvt.rn.f32.u32 	%f1, %r386;
	fma.rn.f32 	%f2, %f1, 0f2F800000, 0f2F000000;
	cvt.f64.f32 	%fd1, %f2;
	shr.u32 	%r387, %r483, 2;
	xor.b32  	%r388, %r387, %r483;
	shl.b32 	%r389, %r383, 4;
	shl.b32 	%r390, %r388, 1;
	xor.b32  	%r391, %r390, %r389;
	xor.b32  	%r392, %r391, %r388;
	xor.b32  	%r393, %r392, %r383;
	add.s32 	%r394, %r384, %r393;
	add.s32 	%r395, %r394, 724874;
	cvt.rn.f32.u32 	%f3, %r395;
	fma.rn.f32 	%f4, %f3, 0f2F800000, 0f2F000000;
	cvt.f64.f32 	%fd2, %f4;
	mul.f64 	%fd3, %fd2, %fd2;
	fma.rn.f64 	%fd4, %fd1, %fd1, %fd3;
	setp.le.f64 	%p26, %fd4, 0d3FF0000000000000;
	selp.u64 	%rd30, 1, 0, %p26;
	add.s64 	%rd31, %rd49, %rd30;
	shr.u32 	%r396, %r482, 2;
	xor.b32  	%r397, %r396, %r482;
	shl.b32 	%r398, %r393, 4;
	shl.b32 	%r399, %r397, 1;
	xor.b32  	%r400, %r399, %r398;
	xor.b32  	%r401, %r400, %r397;
	xor.b32  	%r402, %r401, %r393;
	add.s32 	%r403, %r384, %r402;
	add.s32 	%r404, %r403, 1087311;
	cvt.rn.f32.u32 	%f5, %r404;
	fma.rn.f32 	%f6, %f5, 0f2F800000, 0f2F000000;
	cvt.f64.f32 	%fd5, %f6;
	shr.u32 	%r405, %r481, 2;
	xor.b32  	%r406, %r405, %r481;
	shl.b32 	%r407, %r402, 4;
	shl.b32 	%r408, %r406, 1;
	xor.b32  	%r409, %r408, %r407;
	xor.b32  	%r410, %r409, %r406;
	xor.b32  	%r484, %r410, %r402;
	add.s32 	%r411, %r384, %r484;
	add.s32 	%r412, %r411, 1449748;
	cvt.rn.f32.u32 	%f7, %r412;
	fma.rn.f32 	%f8, %f7, 0f2F800000, 0f2F000000;
	cvt.f64.f32 	%fd6, %f8;
	mul.f64 	%fd7, %fd6, %fd6;
	fma.rn.f64 	%fd8, %fd5, %fd5, %fd7;
	setp.le.f64 	%p27, %fd8, 0d3FF0000000000000;
	selp.u64 	%rd32, 1, 0, %p27;
	add.s64 	%rd33, %rd31, %rd32;
	shr.u32 	%r413, %r480, 2;
	xor.b32  	%r414, %r413, %r480;
	shl.b32 	%r415, %r484, 4;
	shl.b32 	%r416, %r414, 1;
	xor.b32  	%r417, %r416, %r415;
	xor.b32  	%r418, %r417, %r414;
	xor.b32  	%r483, %r418, %r484;
	add.s32 	%r419, %r384, %r483;
	add.s32 	%r420, %r419, 1812185;
	cvt.rn.f32.u32 	%f9, %r420;
	fma.rn.f32 	%f10, %f9, 0f2F800000, 0f2F000000;
	cvt.f64.f32 	%fd9, %f10;
	shr.u32 	%r421, %r383, 2;
	xor.b32  	%r422, %r421, %r383;
	shl.b32 	%r423, %r483, 4;
	shl.b32 	%r424, %r422, 1;
	xor.b32  	%r425, %r424, %r423;
	xor.b32  	%r426, %r425, %r422;
	xor.b32  	%r482, %r426, %r483;
	add.s32 	%r427, %r384, %r482;
	add.s32 	%r428, %r427, 2174622;
	cvt.rn.f32.u32 	%f11, %r428;
	fma.rn.f32 	%f12, %f11, 0f2F800000, 0f2F000000;
	cvt.f64.f32 	%fd10, %f12;
	mul.f64 	%fd11, %fd10, %fd10;
	fma.rn.f64 	%fd12, %fd9, %fd9, %fd11;
	setp.le.f64 	%p28, %fd12, 0d3FF0000000000000;
	selp.u64 	%rd34, 1, 0, %p28;
	add.s64 	%rd35, %rd33, %rd34;
	shr.u32 	%r429, %r393, 2;
	xor.b32  	%r430, %r429, %r393;
	shl.b32 	%r431, %r482, 4;
	shl.b32 	%r432, %r430, 1;
	xor.b32  	%r433, %r432, %r431;
	xor.b32  	%r434, %r433, %r430;
	xor.b32  	%r481, %r434, %r482;
	add.s32 	%r435, %r384, %r481;
	add.s32 	%r436, %r435, 2537059;
	cvt.rn.f32.u32 	%f13, %r436;
	fma.rn.f32 	%f14, %f13, 0f2F800000, 0f2F000000;
	cvt.f64.f32 	%fd13, %f14;
	shr.u32 	%r437, %r402, 2;
	xor.b32  	%r438, %r437, %r402;
	shl.b32 	%r439, %r481, 4;
	shl.b32 	%r440, %r438, 1;
	xor.b32  	%r441, %r440, %r439;
	xor.b32  	%r442, %r441, %r438;
	xor.b32  	%r480, %r442, %r481;
	add.s32 	%r443, %r480, %r581;
	cvt.rn.f32.u32 	%f15, %r443;
	fma.rn.f32 	%f16, %f15, 0f2F800000, 0f2F000000;
	cvt.f64.f32 	%fd14, %f16;
	mul.f64 	%fd15, %fd14, %fd14;
	fma.rn.f64 	%fd16, %fd13, %fd13, %fd15;
	setp.le.f64 	%p29, %fd16, 0d3FF0000000000000;
	selp.u64 	%rd36, 1, 0, %p29;
	add.s64 	%rd49, %rd35, %rd36;
	add.s32 	%r570, %r581, 2899496;
	add.s64 	%rd43, %rd43, -4;
	setp.ne.s64 	%p30, %rd43, 0;
	@%p30 bra 	$L__BB0_45;
$L__BB0_46:
	setp.eq.s64 	%p31, %rd47, 0;
	@%p31 bra 	$L__BB0_49;
	add.s32 	%r587, %r581, 724874;
	mov.u32 	%r591, %r483;
	mov.u32 	%r592, %r484;
$L__BB0_48:
	.pragma "nounroll";
	mov.u32 	%r484, %r482;
	mov.u32 	%r483, %r481;
	mov.u32 	%r482, %r480;
	shr.u32 	%r444, %r592, 2;
	xor.b32  	%r445, %r444, %r592;
	shl.b32 	%r446, %r482, 4;
	shl.b32 	%r447, %r445, 1;
	xor.b32  	%r448, %r447, %r446;
	xor.b32  	%r449, %r448, %r445;
	xor.b32  	%r481, %r449, %r482;
	add.s32 	%r450, %r587, %r481;
	add.s32 	%r451, %r450, -362437;
	cvt.rn.f32.u32 	%f17, %r451;
	fma.rn.f32 	%f18, %f17, 0f2F800000, 0f2F000000;
	cvt.f64.f32 	%fd17, %f18;
	shr.u32 	%r452, %r591, 2;
	xor.b32  	%r453, %r452, %r591;
	shl.b32 	%r454, %r481, 4;
	shl.b32 	%r455, %r453, 1;
	xor.b32  	%r456, %r455, %r454;
	xor.b32  	%r457, %r456, %r453;
	xor.b32  	%r480, %r457, %r481;
	add.s32 	%r458, %r587, %r480;
	cvt.rn.f32.u32 	%f19, %r458;
	fma.rn.f32 	%f20, %f19, 0f2F800000, 0f2F000000;
	cvt.f64.f32 	%fd18, %f20;
	mul.f64 	%fd19, %fd18, %fd18;
	fma.rn.f64 	%fd20, %fd17, %fd17, %fd19;
	setp.le.f64 	%p32, %fd20, 0d3FF0000000000000;
	selp.u64 	%rd37, 1, 0, %p32;
	add.s64 	%rd49, %rd49, %rd37;
	add.s32 	%r587, %r587, 724874;
	add.s64 	%rd47, %rd47, -1;
	setp.ne.s64 	%p33, %rd47, 0;
	mov.u32 	%r591, %r483;
	mov.u32 	%r592, %r484;
	@%p33 bra 	$L__BB0_48;
$L__BB0_49:
	st.shared.v2.u32 	[%r3+16], {%r481, %r480};
	cvt.u32.u64 	%r459, %rd21;
	mad.lo.s32 	%r460, %r459, 724874, 779252008;
	st.shared.v4.u32 	[%r3], {%r460, %r484, %r483, %r482};
$L__BB0_50:
	cvta.to.global.u64 	%rd38, %rd22;
	mul.wide.u32 	%rd39, %r1, 8;
	add.s64 	%rd40, %rd38, %rd39;
	atom.global.cta.add.u64 	%rd41, [%rd40], %rd49;
	ret;

}


// ===== COMPILED SASS (sm_100) =====

	.target	sm_100

	.elftype	@"ET_EXEC"


//--------------------- .note.nv.tkinfo           --------------------------
	.section	.note.nv.tkinfo,"",@"SHT_NOTE"
	.sectionflags	@"SHF_NOTE_NV_TKINFO"
	.tkinfo
        /*0018*/ 	.word	0x00000002
        /*0030*/ 	.string	""
        /*0030*/ 	.string	"ptxas"
        /*0030*/ 	.string	"Cuda compilation tools, release 13.0, V13.0.88"
        /*0030*/ 	.string	"Build cuda_13.0.r13.0/compiler.36424714_0"
        /*0030*/ 	.string	"-arch sm_100 -m 64 "



//--------------------- .note.nv.cuinfo           --------------------------
	.section	.note.nv.cuinfo,"",@"SHT_NOTE"
	.sectionflags	@"SHF_NOTE_NV_CUINFO"
        /*0018*/ 	.short	0x0002
        /*001a*/ 	.short	0x0064
        /*001c*/ 	.short	0x0082
	.zero		2


//--------------------- .nv.info                  --------------------------
	.section	.nv.info,"",@"SHT_CUDA_INFO"
	.align	4


	//----- nvinfo : EIATTR_REGCOUNT
	.align		4
        /*0000*/ 	.byte	0x04, 0x2f
        /*0002*/ 	.short	(.L_10 - .L_9)
	.align		4
.L_9:
        /*0004*/ 	.word	index@(_Z9calc_probxPy)
        /*0008*/ 	.word	0x0000001f


	//----- nvinfo : EIATTR_FRAME_SIZE
	.align		4
.L_10:
        /*000c*/ 	.byte	0x04, 0x11
        /*000e*/ 	.short	(.L_12 - .L_11)
	.align		4
.L_11:
        /*0010*/ 	.word	index@(_Z9calc_probxPy)
        /*0014*/ 	.word	0x00000000


	//----- nvinfo : EIATTR_MIN_STACK_SIZE
	.align		4
.L_12:
        /*0018*/ 	.byte	0x04, 0x12
        /*001a*/ 	.short	(.L_14 - .L_13)
	.align		4
.L_13:
        /*001c*/ 	.word	index@(_Z9calc_probxPy)
        /*0020*/ 	.word	0x00000000
.L_14:


//--------------------- .nv.compat                --------------------------
	.section	.nv.compat,"",@"SHT_CUDA_COMPAT_INFO"
	.align	4
        /*0000*/ 	.byte	0x02, 0x09, 0x00, 0x00, 0x02, 0x02, 0x01, 0x00, 0x02, 0x05, 0x05, 0x00, 0x03, 0x07, 0x01, 0x01
        /*0010*/ 	.byte	0x02, 0x03, 0x00, 0x00, 0x02, 0x06, 0x01, 0x00, 0x04, 0x0b, 0x08, 0x00, 0x01, 0x00, 0x00, 0x00
        /*0020*/ 	.byte	0x00, 0x00, 0x00, 0x00


//--------------------- .nv.info._Z9calc_probxPy  --------------------------
	.section	.nv.info._Z9calc_probxPy,"",@"SHT_CUDA_INFO"
	.sectionflags	@""
	.align	4


	//----- nvinfo : EIATTR_CUDA_API_VERSION
	.align		4
        /*0000*/ 	.byte	0x04, 0x37
        /*0002*/ 	.short	(.L_16 - .L_15)
.L_15:
        /*0004*/ 	.word	0x00000082


	//----- nvinfo : EIATTR_KPARAM_INFO
	.align		4
.L_16:
        /*0008*/ 	.byte	0x04, 0x17
        /*000a*/ 	.short	(.L_18 - .L_17)
.L_17:
        /*000c*/ 	.word	0x00000000
        /*0010*/ 	.short	0x0001
        /*0012*/ 	.short	0x0008
        /*0014*/ 	.byte	0x00, 0xf5, 0x21, 0x00


	//----- nvinfo : EIATTR_KPARAM_INFO
	.align		4
.L_18:
        /*0018*/ 	.byte	0x04, 0x17
        /*001a*/ 	.short	(.L_20 - .L_19)
.L_19:
        /*001c*/ 	.word	0x00000000
        /*0020*/ 	.short	0x0000
        /*0022*/ 	.short	0x0000
        /*0024*/ 	.byte	0x00, 0xf0, 0x21, 0x00


	//----- nvinfo : EIATTR_SPARSE_MMA_MASK
	.align		4
.L_20:
        /*0028*/ 	.byte	0x03, 0x50
        /*002a*/ 	.short	0x0000


	//----- nvinfo : EIATTR_MAXREG_COUNT
	.align		4
        /*002c*/ 	.byte	0x03, 0x1b
        /*002e*/ 	.short	0x00ff


	//----- nvinfo : EIATTR_MERCURY_ISA_VERSION
	.align		4
        /*0030*/ 	.byte	0x03, 0x5f
        /*0032*/ 	.short	0x0101


	//----- nvinfo : EIATTR_VRC_CTA_INIT_COUNT
	.align		4
        /*0034*/ 	.byte	0x02, 0x4a
	.zero		1
	.zero		1


	//----- nvinfo : EIATTR_EXIT_INSTR_OFFSETS
	.align		4
        /*0038*/ 	.byte	0x04, 0x1c
        /*003a*/ 	.short	(.L_22 - .L_21)


	//   ....[0]....
.L_21:
        /*003c*/ 	.word	0x00001b40


	//----- nvinfo : EIATTR_CRS_STACK_SIZE
	.align		4
.L_22:
        /*0040*/ 	.byte	0x04, 0x1e
        /*0042*/ 	.short	(.L_24 - .L_23)
.L_23:
        /*0044*/ 	.word	0x00000000


	//----- nvinfo : EIATTR_CBANK_PARAM_SIZE
	.align		4
.L_24:
        /*0048*/ 	.byte	0x03, 0x19
        /*004a*/ 	.short	0x0010


	//----- nvinfo : EIATTR_PARAM_CBANK
	.align		4
        /*004c*/ 	.byte	0x04, 0x0a
        /*004e*/ 	.short	(.L_26 - .L_25)
	.align		4
.L_25:
        /*0050*/ 	.word	index@(.nv.constant0._Z9calc_probxPy)
        /*0054*/ 	.short	0x0380
        /*0056*/ 	.short	0x0010


	//----- nvinfo : EIATTR_SW_WAR
	.align		4
.L_26:
        /*0058*/ 	.byte	0x04, 0x36
        /*005a*/ 	.short	(.L_28 - .L_27)
.L_27:
        /*005c*/ 	.word	0x00000008
.L_28:


//--------------------- .nv.callgraph             --------------------------
	.section	.nv.callgraph,"",@"SHT_CUDA_CALLGRAPH"
	.align	4
	.sectionentsize	8
	.align		4
        /*0000*/ 	.word	0x00000000
	.align		4
        /*0004*/ 	.word	0xffffffff
	.align		4
        /*0008*/ 	.word	0x00000000
	.align		4
        /*000c*/ 	.word	0xfffffffe
	.align		4
        /*0010*/ 	.word	0x00000000
	.align		4
        /*0014*/ 	.word	0xfffffffd
	.align		4
        /*0018*/ 	.word	0x00000000
	.align		4
        /*001c*/ 	.word	0xfffffffc


//--------------------- .nv.constant4             --------------------------
	.section	.nv.constant4,"a",@progbits
	.align	8
	.align		8
.nv.constant4:
        /*0000*/ 	.dword	precalc_xorwow_matrix
	.align		8
        /*0008*/ 	.dword	precalc_xorwow_offset_matrix
	.align		8
        /*0010*/ 	.dword	mrg32k3aM1
	.align		8
        /*0018*/ 	.dword	mrg32k3aM2
	.align		8
        /*0020*/ 	.dword	mrg32k3aM1SubSeq
	.align		8
        /*0028*/ 	.dword	mrg32k3aM2SubSeq
	.align		8
        /*0030*/ 	.dword	mrg32k3aM1Seq
	.align		8
        /*0038*/ 	.dword	mrg32k3aM2Seq


//--------------------- .nv.constant3             --------------------------
	.section	.nv.constant3,"a",@progbits
	.align	8
.nv.constant3:
	.type		__cr_lgamma_table,@object
	.size		__cr_lgamma_table,(.L_8 - __cr_lgamma_table)
__cr_lgamma_table:
        /*0000*/ 	.byte	0x00, 0x00, 0x00, 0x00, 0x00, 0x00, 0x00, 0x00, 0x00, 0x00, 0x00, 0x00, 0x00, 0x00, 0x00, 0x00
        /*0010*/ 	.byte	0xef, 0x39, 0xfa, 0xfe, 0x42, 0x2e, 0xe6, 0x3f, 0x02, 0x20, 0x2a, 0xfa, 0x0b, 0xab, 0xfc, 0x3f
        /*0020*/ 	.byte	0xf9, 0x2c, 0x92, 0x7c, 0xa7, 0x6c, 0x09, 0x40, 0xc9, 0x79, 0x44, 0x3c, 0x64, 0x26, 0x13, 0x40
        /*0030*/ 	.byte	0xca, 0x01, 0xcf, 0x3a, 0x27, 0x51, 0x1a, 0x40, 0x30, 0xcc, 0x2d, 0xf3, 0xe1, 0x0c, 0x21, 0x40
        /*0040*/ 	.byte	0x0d, 0xb7, 0xfc, 0x82, 0x8e, 0x35, 0x25, 0x40
.L_8:


//--------------------- .text._Z9calc_probxPy     --------------------------
	.section	.text._Z9calc_probxPy,"ax",@progbits
	.align	128
        .global         _Z9calc_probxPy
        .type           _Z9calc_probxPy,@function
        .size           _Z9calc_probxPy,(.L_x_14 - _Z9calc_probxPy)
        .other          _Z9calc_probxPy,@"STO_CUDA_ENTRY STV_DEFAULT"
_Z9calc_probxPy:
.text._Z9calc_probxPy:
[----:B------:R-:W-:Y:S01]  /*0000*/  LDC R1, c[0x0][0x37c] ;  /* 0x0000df00ff017b82 */ /* 0x000fe20000000800 */
[----:B------:R-:W0:Y:S01]  /*0010*/  S2R R3, SR_CgaCtaId ;  /* 0x0000000000037919 */ /* 0x000e220000008800 */
[----:B------:R-:W1:Y:S01]  /*0020*/  LDCU UR6, c[0x0][0x360] ;  /* 0x00006c00ff0677ac */ /* 0x000e620008000800 */
[----:B------:R-:W-:Y:S01]  /*0030*/  MOV R0, 0x400 ;  /* 0x0000040000007802 */ /* 0x000fe20000000f00 */
[----:B------:R-:W-:Y:S01]  /*0040*/  IMAD.MOV.U32 R2, RZ, RZ, -0x23270784 ;  /* 0xdcd8f87cff027424 */ /* 0x000fe200078e00ff */
[----:B------:R-:W2:Y:S01]  /*0050*/  S2R R5, SR_TID.X ;  /* 0x0000000000057919 */ /* 0x000ea20000002100 */
[----:B------:R-:W-:Y:S01]  /*0060*/  IMAD.MOV.U32 R16, RZ, RZ, 0x2e727128 ;  /* 0x2e727128ff107424 */ /* 0x000fe200078e00ff */
[----:B------:R-:W3:Y:S01]  /*0070*/  LDCU.64 UR4, c[0x0][0x358] ;  /* 0x00006b00ff0477ac */ /* 0x000ee20008000a00 */
[----:B------:R-:W-:Y:S01]  /*0080*/  IMAD.MOV.U32 R17, RZ, RZ, 0x5bd76225 ;  /* 0x5bd76225ff117424 */ /* 0x000fe200078e00ff */
[----:B------:R-:W1:Y:S01]  /*0090*/  S2R R4, SR_CTAID.X ;  /* 0x0000000000047919 */ /* 0x000e620000002500 */
[----:B------:R-:W-:Y:S01]  /*00a0*/  IMAD.MOV.U32 R18, RZ, RZ, 0x41e1c0f5 ;  /* 0x41e1c0f5ff127424 */ /* 0x000fe200078e00ff */
[----:B------:R-:W-:Y:S01]  /*00b0*/  BSSY.RECONVERGENT B0, `(.L_x_0) ;  /* 0x00000ee000007945 */ /* 0x000fe20003800200 */
[----:B------:R-:W-:-:S02]  /*00c0*/  IMAD.MOV.U32 R19, RZ, RZ, -0x75bd8fc ;  /* 0xf8a42704ff137424 */ /* 0x000fc400078e00ff */
[----:B------:R-:W-:Y:S02]  /*00d0*/  IMAD.MOV.U32 R11, RZ, RZ, -0x75bd8fc ;  /* 0xf8a42704ff0b7424 */ /* 0x000fe400078e00ff */
[----:B------:R-:W-:Y:S02]  /*00e0*/  IMAD.MOV.U32 R10, RZ, RZ, 0x41e1c0f5 ;  /* 0x41e1c0f5ff0a7424 */ /* 0x000fe400078e00ff */
[----:B------:R-:W-:Y:S02]  /*00f0*/  IMAD.MOV.U32 R13, RZ, RZ, 0x54d3d429 ;  /* 0x54d3d429ff0d7424 */ /* 0x000fe400078e00ff */
[----:B------:R-:W-:Y:S02]  /*0100*/  IMAD.MOV.U32 R12, RZ, RZ, -0x23270784 ;  /* 0xdcd8f87cff0c7424 */ /* 0x000fe400078e00ff */
[----:B------:R-:W-:Y:S01]  /*0110*/  IMAD.MOV.U32 R9, RZ, RZ, 0x5bd76225 ;  /* 0x5bd76225ff097424 */ /* 0x000fe200078e00ff */
[----:B0-----:R-:W-:Y:S01]  /*0120*/  LEA R0, R3, R0, 0x18 ;  /* 0x0000000003007211 */ /* 0x001fe200078ec0ff */
[----:B------:R-:W-:-:S04]  /*0130*/  IMAD.MOV.U32 R3, RZ, RZ, 0x54d3d429 ;  /* 0x54d3d429ff037424 */ /* 0x000fc800078e00ff */
[----:B--2---:R-:W-:Y:S02]  /*0140*/  IMAD R0, R5, 0x30, R0 ;  /* 0x0000003005007824 */ /* 0x004fe400078e0200 */
[----:B-1----:R-:W-:-:S03]  /*0150*/  IMAD R5, R4, UR6, R5 ;  /* 0x0000000604057c24 */ /* 0x002fc6000f8e0205 */
[----:B------:R0:W-:Y:S02]  /*0160*/  STS.128 [R0], R16 ;  /* 0x0000001000007388 */ /* 0x0001e40000000c00 */
[----:B------:R-:W-:Y:S02]  /*0170*/  ISETP.NE.AND P0, PT, R5, RZ, PT ;  /* 0x000000ff0500720c */ /* 0x000fe40003f05270 */
[----:B------:R0:W-:Y:S11]  /*0180*/  STS.64 [R0+0x10], R2 ;  /* 0x0000100200007388 */ /* 0x0001f60000000a00 */
[----:B---3--:R-:W-:Y:S05]  /*0190*/  @!P0 BRA `(.L_x_1) ;  /* 0x0000000c007c8947 */ /* 0x008fea0003800000 */
[----:B0-----:R-:W-:Y:S01]  /*01a0*/  SHF.R.S32.HI R0, RZ, 0x1f, R5 ;  /* 0x0000001fff007819 */ /* 0x001fe20000011405 */
[----:B------:R-:W-:Y:S02]  /*01b0*/  IMAD.MOV.U32 R8, RZ, RZ, RZ ;  /* 0x000000ffff087224 */ /* 0x000fe400078e00ff */
[----:B------:R-:W-:Y:S02]  /*01c0*/  IMAD.MOV.U32 R10, RZ, RZ, 0x41e1c0f5 ;  /* 0x41e1c0f5ff0a7424 */ /* 0x000fe400078e00ff */
[----:B------:R-:W-:Y:S02]  /*01d0*/  IMAD.MOV.U32 R11, RZ, RZ, -0x75bd8fc ;  /* 0xf8a42704ff0b7424 */ /* 0x000fe400078e00ff */
[----:B------:R-:W-:Y:S02]  /*01e0*/  IMAD.MOV.U32 R12, RZ, RZ, -0x23270784 ;  /* 0xdcd8f87cff0c7424 */ /* 0x000fe400078e00ff */
[----:B------:R-:W-:Y:S02]  /*01f0*/  IMAD.MOV.U32 R13, RZ, RZ, 0x54d3d429 ;  /* 0x54d3d429ff0d7424 */ /* 0x000fe400078e00ff */
[----:B------:R-:W-:-:S07]  /*0200*/  IMAD.MOV.U32 R9, RZ, RZ, 0x5bd76225 ;  /* 0x5bd76225ff097424 */ /* 0x000fce00078e00ff */
.L_x_7:
[----:B------:R-:W-:Y:S01]  /*0210*/  LOP3.LUT R2, R5, 0x3, RZ, 0xc0, !PT ;  /* 0x0000000305027812 */ /* 0x000fe200078ec0ff */
[----:B------:R-:W-:Y:S03]  /*0220*/  BSSY.RECONVERGENT B1, `(.L_x_2) ;  /* 0x00000d0000017945 */ /* 0x000fe60003800200 */
[----:B------:R-:W-:-:S04]  /*0230*/  ISETP.NE.U32.AND P0, PT, R2, RZ, PT ;  /* 0x000000ff0200720c */ /* 0x000fc80003f05070 */
[----:B------:R-:W-:-:S13]  /*0240*/  ISETP.NE.AND.EX P0, PT, RZ, RZ, PT, P0 ;  /* 0x000000ffff00720c */ /* 0x000fda0003f05300 */
[----:B0-----:R-:W-:Y:S05]  /*0250*/  @!P0 BRA `(.L_x_3) ;  /* 0x0000000c00308947 */ /* 0x001fea0003800000 */
[----:B------:R-:W0:Y:S01]  /*0260*/  LDC.64 R2, c[0x4][RZ] ;  /* 0x01000000ff027b82 */ /* 0x000e220000000a00 */
[----:B------:R-:W-:Y:S02]  /*0270*/  IMAD.MOV.U32 R14, RZ, RZ, RZ ;  /* 0x000000ffff0e7224 */ /* 0x000fe400078e00ff */
[----:B0-----:R-:W-:-:S07]  /*0280*/  IMAD.WIDE.U32 R2, R8, 0xc80, R2 ;  /* 0x00000c8008027825 */ /* 0x001fce00078e0002 */
.L_x_6:
[----:B------:R-:W-:Y:S01]  /*0290*/  IMAD.MOV.U32 R15, RZ, RZ, RZ ;  /* 0x000000ffff0f7224 */ /* 0x000fe200078e00ff */
[----:B0-----:R-:W-:Y:S02]  /*02a0*/  CS2R R12, SRZ ;  /* 0x00000000000c7805 */ /* 0x001fe4000001ff00 */
[----:B------:R-:W-:Y:S01]  /*02b0*/  CS2R R10, SRZ ;  /* 0x00000000000a7805 */ /* 0x000fe2000001ff00 */
[----:B------:R-:W-:-:S07]  /*02c0*/  IMAD.MOV.U32 R9, RZ, RZ, RZ ;  /* 0x000000ffff097224 */ /* 0x000fce00078e00ff */
.L_x_5:
[----:B------:R-:W0:Y:S01]  /*02d0*/  S2R R16, SR_CgaCtaId ;  /* 0x0000000000107919 */ /* 0x000e220000008800 */
[----:B------:R-:W-:Y:S01]  /*02e0*/  MOV R7, 0x400 ;  /* 0x0000040000077802 */ /* 0x000fe20000000f00 */
[----:B------:R-:W-:Y:S01]  /*02f0*/  IMAD.MOV.U32 R17, RZ, RZ, RZ ;  /* 0x000000ffff117224 */ /* 0x000fe200078e00ff */
[----:B------:R-:W1:Y:S02]  /*0300*/  S2R R6, SR_TID.X ;  /* 0x0000000000067919 */ /* 0x000e640000002100 */
[----:B0-----:R-:W-:-:S05]  /*0310*/  LEA R7, R16, R7, 0x18 ;  /* 0x0000000710077211 */ /* 0x001fca00078ec0ff */
[----:B-1----:R-:W-:-:S04]  /*0320*/  IMAD R6, R6, 0x30, R7 ;  /* 0x0000003006067824 */ /* 0x002fc800078e0207 */
[----:B------:R-:W-:-:S06]  /*0330*/  IMAD R16, R15, 0x4, R6 ;  /* 0x000000040f107824 */ /* 0x000fcc00078e0206 */
[----:B------:R-:W0:Y:S02]  /*0340*/  LDS R16, [R16+0x4] ;  /* 0x0000040010107984 */ /* 0x000e240000000800 */
.L_x_4:
[----:B0-----:R-:W-:Y:S01]  /*0350*/  SHF.R.U32.HI R23, RZ, R17, R16 ;  /* 0x00000011ff177219 */ /* 0x001fe20000011610 */
[----:B------:R-:W-:-:S03]  /*0360*/  IMAD.SHL.U32 R6, R15, 0x20, RZ ;  /* 0x000000200f067824 */ /* 0x000fc600078e00ff */
[----:B------:R-:W-:Y:S01]  /*0370*/  LOP3.LUT R7, R23, 0x1, RZ, 0xc0, !PT ;  /* 0x0000000117077812 */ /* 0x000fe200078ec0ff */
[----:B------:R-:W-:-:S03]  /*0380*/  IMAD.IADD R6, R6, 0x1, R17 ;  /* 0x0000000106067824 */ /* 0x000fc600078e0211 */
[----:B------:R-:W-:Y:S01]  /*0390*/  ISETP.NE.U32.AND P0, PT, R7, 0x1, PT ;  /* 0x000000010700780c */ /* 0x000fe20003f05070 */
[----:B------:R-:W-:-:S03]  /*03a0*/  IMAD R7, R6, 0x5, RZ ;  /* 0x0000000506077824 */ /* 0x000fc600078e02ff */
[----:B------:R-:W-:Y:S01]  /*03b0*/  R2P PR, R23, 0x7e ;  /* 0x0000007e17007804 */ /* 0x000fe20000000000 */
[----:B------:R-:W-:-:S08]  /*03c0*/  IMAD.WIDE.U32 R6, R7, 0x4, R2 ;  /* 0x0000000407067825 */ /* 0x000fd000078e0002 */
[----:B------:R-:W2:Y:S04]  /*03d0*/  @!P0 LDG.E R20, desc[UR4][R6.64+0x10] ;  /* 0x0000100406148981 */ /* 0x000ea8000c1e1900 */
[----:B------:R-:W3:Y:S04]  /*03e0*/  @P1 LDG.E R22, desc[UR4][R6.64+0x24] ;  /* 0x0000240406161981 */ /* 0x000ee8000c1e1900 */
[----:B------:R-:W4:Y:S04]  /*03f0*/  @P2 LDG.E R24, desc[UR4][R6.64+0x38] ;  /* 0x0000380406182981 */ /* 0x000f28000c1e1900 */
[----:B------:R-:W5:Y:S04]  /*0400*/  @P3 LDG.E R26, desc[UR4][R6.64+0x4c] ;  /* 0x00004c04061a3981 */ /* 0x000f68000c1e1900 */
[----:B------:R-:W5:Y:S04]  /*0410*/  @!P0 LDG.E R18, desc[UR4][R6.64+0x8] ;  /* 0x0000080406128981 */ /* 0x000f68000c1e1900 */
[----:B------:R-:W5:Y:S04]  /*0420*/  @P4 LDG.E R28, desc[UR4][R6.64+0x60] ;  /* 0x00006004061c4981 */ /* 0x000f68000c1e1900 */
[----:B------:R-:W5:Y:S04]  /*0430*/  @!P0 LDG.E R19, desc[UR4][R6.64+0x4] ;  /* 0x0000040406138981 */ /* 0x000f68000c1e1900 */
[----:B------:R-:W5:Y:S04]  /*0440*/  @P5 LDG.E R21, desc[UR4][R6.64+0x74] ;  /* 0x0000740406155981 */ /* 0x000f68000c1e1900 */
[----:B------:R-:W5:Y:S04]  /*0450*/  @P1 LDG.E R25, desc[UR4][R6.64+0x20] ;  /* 0x0000200406191981 */ /* 0x000f68000c1e1900 */
[----:B------:R-:W5:Y:S01]  /*0460*/  @P2 LDG.E R27, desc[UR4][R6.64+0x2c] ;  /* 0x00002c04061b2981 */ /* 0x000f62000c1e1900 */
[----:B--2---:R-:W-:-:S03]  /*0470*/  @!P0 LOP3.LUT R13, R13, R20, RZ, 0x3c, !PT ;  /* 0x000000140d0d8212 */ /* 0x004fc600078e3cff */
[----:B------:R-:W2:Y:S01]  /*0480*/  @P1 LDG.E R20, desc[UR4][R6.64+0x14] ;  /* 0x0000140406141981 */ /* 0x000ea2000c1e1900 */
[----:B---3--:R-:W-:-:S03]  /*0490*/  @P1 LOP3.LUT R13, R13, R22, RZ, 0x3c, !PT ;  /* 0x000000160d0d1212 */ /* 0x008fc600078e3cff */
[----:B------:R-:W3:Y:S01]  /*04a0*/  @P1 LDG.E R22, desc[UR4][R6.64+0x1c] ;  /* 0x00001c0406161981 */ /* 0x000ee2000c1e1900 */
[----:B----4-:R-:W-:-:S03]  /*04b0*/  @P2 LOP3.LUT R13, R13, R24, RZ, 0x3c, !PT ;  /* 0x000000180d0d2212 */ /* 0x010fc600078e3cff */
[----:B------:R-:W4:Y:S01]  /*04c0*/  @P6 LDG.E R24, desc[UR4][R6.64+0x88] ;  /* 0x0000880406186981 */ /* 0x000f22000c1e1900 */
[----:B-----5:R-:W-:Y:S02]  /*04d0*/  @P3 LOP3.LUT R13, R13, R26, RZ, 0x3c, !PT ;  /* 0x0000001a0d0d3212 */ /* 0x020fe400078e3cff */
[----:B------:R-:W-:Y:S02]  /*04e0*/  @!P0 LOP3.LUT R11, R11, R18, RZ, 0x3c, !PT ;  /* 0x000000120b0b8212 */ /* 0x000fe400078e3cff */
[----:B------:R-:W5:Y:S01]  /*04f0*/  @!P0 LDG.E R18, desc[UR4][R6.64] ;  /* 0x0000000406128981 */ /* 0x000f62000c1e1900 */
[----:B------:R-:W-:Y:S02]  /*0500*/  @P4 LOP3.LUT R13, R13, R28, RZ, 0x3c, !PT ;  /* 0x0000001c0d0d4212 */ /* 0x000fe400078e3cff */
[----:B------:R-:W-:Y:S02]  /*0510*/  @!P0 LOP3.LUT R10, R10, R19, RZ, 0x3c, !PT ;  /* 0x000000130a0a8212 */ /* 0x000fe400078e3cff */
[----:B------:R-:W2:Y:S01]  /*0520*/  @!P0 LDG.E R19, desc[UR4][R6.64+0xc] ;  /* 0x00000c0406138981 */ /* 0x000ea2000c1e1900 */
[----:B------:R-:W-:-:S03]  /*0530*/  @P5 LOP3.LUT R13, R13, R21, RZ, 0x3c, !PT ;  /* 0x000000150d0d5212 */ /* 0x000fc600078e3cff */
[----:B------:R-:W2:Y:S01]  /*0540*/  @P1 LDG.E R21, desc[UR4][R6.64+0x18] ;  /* 0x0000180406151981 */ /* 0x000ea2000c1e1900 */
[----:B---3--:R-:W-:-:S03]  /*0550*/  @P1 LOP3.LUT R11, R11, R22, RZ, 0x3c, !PT ;  /* 0x000000160b0b1212 */ /* 0x008fc600078e3cff */
[----:B------:R-:W3:Y:S01]  /*0560*/  @P3 LDG.E R22, desc[UR4][R6.64+0x3c] ;  /* 0x00003c0406163981 */ /* 0x000ee2000c1e1900 */
[----:B----4-:R-:W-:-:S03]  /*0570*/  @P6 LOP3.LUT R13, R13, R24, RZ, 0x3c, !PT ;  /* 0x000000180d0d6212 */ /* 0x010fc600078e3cff */
[----:B------:R-:W4:Y:S01]  /*0580*/  @P3 LDG.E R24, desc[UR4][R6.64+0x44] ;  /* 0x0000440406183981 */ /* 0x000f22000c1e1900 */
[----:B-----5:R-:W-:-:S03]  /*0590*/  @!P0 LOP3.LUT R9, R9, R18, RZ, 0x3c, !PT ;  /* 0x0000001209098212 */ /* 0x020fc600078e3cff */
[----:B------:R-:W5:Y:S01]  /*05a0*/  @P2 LDG.E R18, desc[UR4][R6.64+0x28] ;  /* 0x0000280406122981 */ /* 0x000f62000c1e1900 */
[----:B--2---:R-:W-:-:S03]  /*05b0*/  @P1 LOP3.LUT R9, R9, R20, RZ, 0x3c, !PT ;  /* 0x0000001409091212 */ /* 0x004fc600078e3cff */
[----:B------:R-:W2:Y:S01]  /*05c0*/  @P2 LDG.E R20, desc[UR4][R6.64+0x30] ;  /* 0x0000300406142981 */ /* 0x000ea2000c1e1900 */
[----:B------:R-:W-:-:S03]  /*05d0*/  @!P0 LOP3.LUT R12, R12, R19, RZ, 0x3c, !PT ;  /* 0x000000130c0c8212 */ /* 0x000fc600078e3cff */
[----:B------:R-:W3:Y:S01]  /*05e0*/  @P2 LDG.E R19, desc[UR4][R6.64+0x34] ;  /* 0x0000340406132981 */ /* 0x000ee2000c1e1900 */
[----:B------:R-:W-:Y:S02]  /*05f0*/  @P1 LOP3.LUT R10, R10, R21, RZ, 0x3c, !PT ;  /* 0x000000150a0a1212 */ /* 0x000fe400078e3cff */
[----:B------:R-:W-:Y:S01]  /*0600*/  @P1 LOP3.LUT R12, R12, R25, RZ, 0x3c, !PT ;  /* 0x000000190c0c1212 */ /* 0x000fe200078e3cff */
[----:B------:R-:W4:Y:S04]  /*0610*/  @P3 LDG.E R21, desc[UR4][R6.64+0x40] ;  /* 0x0000400406153981 */ /* 0x000f28000c1e1900 */
[----:B------:R-:W4:Y:S01]  /*0620*/  @P3 LDG.E R25, desc[UR4][R6.64+0x48] ;  /* 0x0000480406193981 */ /* 0x000f22000c1e1900 */
[----:B------:R-:W-:-:S03]  /*0630*/  @P2 LOP3.LUT R10, R10, R27, RZ, 0x3c, !PT ;  /* 0x0000001b0a0a2212 */ /* 0x000fc600078e3cff */
[----:B------:R-:W4:Y:S01]  /*0640*/  @P4 LDG.E R27, desc[UR4][R6.64+0x54] ;  /* 0x00005404061b4981 */ /* 0x000f22000c1e1900 */
[----:B-----5:R-:W-:-:S03]  /*0650*/  @P2 LOP3.LUT R9, R9, R18, RZ, 0x3c, !PT ;  /* 0x0000001209092212 */ /* 0x020fc600078e3cff */
[----:B------:R-:W5:Y:S01]  /*0660*/  @P4 LDG.E R18, desc[UR4][R6.64+0x50] ;  /* 0x0000500406124981 */ /* 0x000f62000c1e1900 */
[----:B--2---:R-:W-:-:S03]  /*0670*/  @P2 LOP3.LUT R11, R11, R20, RZ, 0x3c, !PT ;  /* 0x000000140b0b2212 */ /* 0x004fc600078e3cff */
[----:B------:R-:W2:Y:S01]  /*0680*/  @P4 LDG.E R20, desc[UR4][R6.64+0x58] ;  /* 0x0000580406144981 */ /* 0x000ea2000c1e1900 */
[----:B---3--:R-:W-:-:S03]  /*0690*/  @P2 LOP3.LUT R12, R12, R19, RZ, 0x3c, !PT ;  /* 0x000000130c0c2212 */ /* 0x008fc600078e3cff */
[----:B------:R-:W3:Y:S01]  /*06a0*/  @P4 LDG.E R19, desc[UR4][R6.64+0x5c] ;  /* 0x00005c0406134981 */ /* 0x000ee2000c1e1900 */
[----:B----4-:R-:W-:Y:S02]  /*06b0*/  @P3 LOP3.LUT R11, R11, R24, RZ, 0x3c, !PT ;  /* 0x000000180b0b3212 */ /* 0x010fe400078e3cff */
[----:B------:R-:W-:Y:S01]  /*06c0*/  @P3 LOP3.LUT R10, R10, R21, RZ, 0x3c, !PT ;  /* 0x000000150a0a3212 */ /* 0x000fe200078e3cff */
[----:B------:R-:W4:Y:S01]  /*06d0*/  @P5 LDG.E R24, desc[UR4][R6.64+0x6c] ;  /* 0x00006c0406185981 */ /* 0x000f22000c1e1900 */
[----:B------:R-:W-:Y:S02]  /*06e0*/  @P3 LOP3.LUT R9, R9, R22, RZ, 0x3c, !PT ;  /* 0x0000001609093212 */ /* 0x000fe400078e3cff */
[----:B------:R-:W-:Y:S01]  /*06f0*/  @P3 LOP3.LUT R12, R12, R25, RZ, 0x3c, !PT ;  /* 0x000000190c0c3212 */ /* 0x000fe200078e3cff */
[----:B------:R-:W4:Y:S04]  /*0700*/  @P5 LDG.E R21, desc[UR4][R6.64+0x68] ;  /* 0x0000680406155981 */ /* 0x000f28000c1e1900 */
[----:B------:R-:W4:Y:S04]  /*0710*/  @P5 LDG.E R25, desc[UR4][R6.64+0x70] ;  /* 0x0000700406195981 */ /* 0x000f28000c1e1900 */
[----:B------:R-:W4:Y:S01]  /*0720*/  @P5 LDG.E R22, desc[UR4][R6.64+0x64] ;  /* 0x0000640406165981 */ /* 0x000f22000c1e1900 */
[----:B------:R-:W-:-:S02]  /*0730*/  LOP3.LUT P0, RZ, R23, 0x80, RZ, 0xc0, !PT ;  /* 0x0000008017ff7812 */ /* 0x000fc4000780c0ff */
[----:B------:R-:W-:Y:S02]  /*0740*/  @P4 LOP3.LUT R10, R10, R27, RZ, 0x3c, !PT ;  /* 0x0000001b0a0a4212 */ /* 0x000fe400078e3cff */
[----:B------:R-:W4:Y:S09]  /*0750*/  @P6 LDG.E R27, desc[UR4][R6.64+0x7c] ;  /* 0x00007c04061b6981 */ /* 0x000f32000c1e1900 */
[----:B------:R-:W4:Y:S01]  /*0760*/  @P0 LDG.E R26, desc[UR4][R6.64+0x9c] ;  /* 0x00009c04061a0981 */ /* 0x000f22000c1e1900 */
[----:B-----5:R-:W-:-:S03]  /*0770*/  @P4 LOP3.LUT R9, R9, R18, RZ, 0x3c, !PT ;  /* 0x0000001209094212 */ /* 0x020fc600078e3cff */
[----:B------:R-:W5:Y:S01]  /*0780*/  @P6 LDG.E R18, desc[UR4][R6.64+0x78] ;  /* 0x0000780406126981 */ /* 0x000f62000c1e1900 */
[----:B--2---:R-:W-:-:S03]  /*0790*/  @P4 LOP3.LUT R11, R11, R20, RZ, 0x3c, !PT ;  /* 0x000000140b0b4212 */ /* 0x004fc600078e3cff */
[----:B------:R-:W2:Y:S01]  /*07a0*/  @P6 LDG.E R20, desc[UR4][R6.64+0x80] ;  /* 0x0000800406146981 */ /* 0x000ea2000c1e1900 */
[----:B---3--:R-:W-:-:S03]  /*07b0*/  @P4 LOP3.LUT R12, R12, R19, RZ, 0x3c, !PT ;  /* 0x000000130c0c4212 */ /* 0x008fc600078e3cff */
[----:B------:R-:W3:Y:S01]  /*07c0*/  @P6 LDG.E R19, desc[UR4][R6.64+0x84] ;  /* 0x0000840406136981 */ /* 0x000ee2000c1e1900 */
[----:B----4-:R-:W-:-:S03]  /*07d0*/  @P5 LOP3.LUT R11, R11, R24, RZ, 0x3c, !PT ;  /* 0x000000180b0b5212 */ /* 0x010fc600078e3cff */
[----:B------:R-:W4:Y:S01]  /*07e0*/  @P0 LDG.E R24, desc[UR4][R6.64+0x94] ;  /* 0x0000940406180981 */ /* 0x000f22000c1e1900 */
[----:B------:R-:W-:-:S03]  /*07f0*/  @P5 LOP3.LUT R10, R10, R21, RZ, 0x3c, !PT ;  /* 0x000000150a0a5212 */ /* 0x000fc600078e3cff */
[----:B------:R-:W4:Y:S01]  /*0800*/  @P0 LDG.E R21, desc[UR4][R6.64+0x90] ;  /* 0x0000900406150981 */ /* 0x000f22000c1e1900 */
[----:B------:R-:W-:-:S03]  /*0810*/  @P5 LOP3.LUT R12, R12, R25, RZ, 0x3c, !PT ;  /* 0x000000190c0c5212 */ /* 0x000fc600078e3cff */
[----:B------:R-:W4:Y:S01]  /*0820*/  @P0 LDG.E R25, desc[UR4][R6.64+0x98] ;  /* 0x0000980406190981 */ /* 0x000f22000c1e1900 */
[----:B------:R-:W-:-:S03]  /*0830*/  @P5 LOP3.LUT R9, R9, R22, RZ, 0x3c, !PT ;  /* 0x0000001609095212 */ /* 0x000fc600078e3cff */
[----:B------:R-:W4:Y:S01]  /*0840*/  @P0 LDG.E R22, desc[UR4][R6.64+0x8c] ;  /* 0x00008c0406160981 */ /* 0x000f22000c1e1900 */
[----:B------:R-:W-:Y:S02]  /*0850*/  @P6 LOP3.LUT R10, R10, R27, RZ, 0x3c, !PT ;  /* 0x0000001b0a0a6212 */ /* 0x000fe400078e3cff */
[----:B------:R-:W-:Y:S02]  /*0860*/  @P0 LOP3.LUT R13, R13, R26, RZ, 0x3c, !PT ;  /* 0x0000001a0d0d0212 */ /* 0x000fe400078e3cff */
[----:B-----5:R-:W-:Y:S02]  /*0870*/  @P6 LOP3.LUT R9, R9, R18, RZ, 0x3c, !PT ;  /* 0x0000001209096212 */ /* 0x020fe400078e3cff */
[----:B--2---:R-:W-:Y:S02]  /*0880*/  @P6 LOP3.LUT R11, R11, R20, RZ, 0x3c, !PT ;  /* 0x000000140b0b6212 */ /* 0x004fe400078e3cff */
[----:B---3--:R-:W-:Y:S02]  /*0890*/  @P6 LOP3.LUT R12, R12, R19, RZ, 0x3c, !PT ;  /* 0x000000130c0c6212 */ /* 0x008fe400078e3cff */
[----:B----4-:R-:W-:-:S02]  /*08a0*/  @P0 LOP3.LUT R11, R11, R24, RZ, 0x3c, !PT ;  /* 0x000000180b0b0212 */ /* 0x010fc400078e3cff */
[----:B------:R-:W-:Y:S02]  /*08b0*/  @P0 LOP3.LUT R10, R10, R21, RZ, 0x3c, !PT ;  /* 0x000000150a0a0212 */ /* 0x000fe400078e3cff */
[----:B------:R-:W-:Y:S02]  /*08c0*/  @P0 LOP3.LUT R12, R12, R25, RZ, 0x3c, !PT ;  /* 0x000000190c0c0212 */ /* 0x000fe400078e3cff */
[----:B------:R-:W-:Y:S02]  /*08d0*/  @P0 LOP3.LUT R9, R9, R22, RZ, 0x3c, !PT ;  /* 0x0000001609090212 */ /* 0x000fe400078e3cff */
[----:B------:R-:W-:-:S13]  /*08e0*/  R2P PR, R23.B1, 0x7f ;  /* 0x0000007f17007804 */ /* 0x000fda0000001000 */
[----:B------:R-:W2:Y:S04]  /*08f0*/  @P0 LDG.E R20, desc[UR4][R6.64+0xa8] ;  /* 0x0000a80406140981 */ /* 0x000ea8000c1e1900 */
[----:B------:R-:W3:Y:S04]  /*0900*/  @P0 LDG.E R21, desc[UR4][R6.64+0xac] ;  /* 0x0000ac0406150981 */ /* 0x000ee8000c1e1900 */
[----:B------:R-:W4:Y:S04]  /*0910*/  @P1 LDG.E R22, desc[UR4][R6.64+0xbc] ;  /* 0x0000bc0406161981 */ /* 0x000f28000c1e1900 */
[----:B------:R-:W5:Y:S04]  /*0920*/  @P1 LDG.E R24, desc[UR4][R6.64+0xc4] ;  /* 0x0000c40406181981 */ /* 0x000f68000c1e1900 */
[----:B------:R-:W5:Y:S04]  /*0930*/  @P0 LDG.E R19, desc[UR4][R6.64+0xa4] ;  /* 0x0000a40406130981 */ /* 0x000f68000c1e1900 */
[----:B------:R-:W5:Y:S04]  /*0940*/  @P0 LDG.E R18, desc[UR4][R6.64+0xa0] ;  /* 0x0000a00406120981 */ /* 0x000f68000c1e1900 */
[----:B------:R-:W5:Y:S04]  /*0950*/  @P2 LDG.E R26, desc[UR4][R6.64+0xd0] ;  /* 0x0000d004061a2981 */ /* 0x000f68000c1e1900 */
[----:B------:R-:W5:Y:S04]  /*0960*/  @P1 LDG.E R25, desc[UR4][R6.64+0xc0] ;  /* 0x0000c00406191981 */ /* 0x000f68000c1e1900 */
[----:B------:R-:W5:Y:S04]  /*0970*/  @P2 LDG.E R27, desc[UR4][R6.64+0xcc] ;  /* 0x0000cc04061b2981 */ /* 0x000f68000c1e1900 */
[----:B------:R-:W5:Y:S01]  /*0980*/  @P5 LDG.E R28, desc[UR4][R6.64+0x114] ;  /* 0x00011404061c5981 */ /* 0x000f62000c1e1900 */
[----:B--2---:R-:W-:-:S03]  /*0990*/  @P0 LOP3.LUT R11, R11, R20, RZ, 0x3c, !PT ;  /* 0x000000140b0b0212 */ /* 0x004fc600078e3cff */
[----:B------:R-:W2:Y:S01]  /*09a0*/  @P0 LDG.E R20, desc[UR4][R6.64+0xb0] ;  /* 0x0000b00406140981 */ /* 0x000ea2000c1e1900 */
[----:B---3--:R-:W-:-:S03]  /*09b0*/  @P0 LOP3.LUT R12, R12, R21, RZ, 0x3c, !PT ;  /* 0x000000150c0c0212 */ /* 0x008fc600078e3cff */
[----:B------:R-:W3:Y:S01]  /*09c0*/  @P1 LDG.E R21, desc[UR4][R6.64+0xb8] ;  /* 0x0000b80406151981 */ /* 0x000ee2000c1e1900 */
[----:B----4-:R-:W-:-:S03]  /*09d0*/  @P1 LOP3.LUT R11, R11, R22, RZ, 0x3c, !PT ;  /* 0x000000160b0b1212 */ /* 0x010fc600078e3cff */
[----:B------:R-:W4:Y:S01]  /*09e0*/  @P3 LDG.E R22, desc[UR4][R6.64+0xe4] ;  /* 0x0000e40406163981 */ /* 0x000f22000c1e1900 */
[----:B-----5:R-:W-:-:S03]  /*09f0*/  @P0 LOP3.LUT R10, R10, R19, RZ, 0x3c, !PT ;  /* 0x000000130a0a0212 */ /* 0x020fc600078e3cff */
[----:B------:R-:W5:Y:S01]  /*0a00*/  @P2 LDG.E R19, desc[UR4][R6.64+0xd4] ;  /* 0x0000d40406132981 */ /* 0x000f62000c1e1900 */
[----:B------:R-:W-:-:S03]  /*0a10*/  @P0 LOP3.LUT R9, R9, R18, RZ, 0x3c, !PT ;  /* 0x0000001209090212 */ /* 0x000fc600078e3cff */
[----:B------:R-:W5:Y:S01]  /*0a20*/  @P4 LDG.E R18, desc[UR4][R6.64+0x100] ;  /* 0x0001000406124981 */ /* 0x000f62000c1e1900 */
[----:B------:R-:W-:-:S03]  /*0a30*/  @P2 LOP3.LUT R11, R11, R26, RZ, 0x3c, !PT ;  /* 0x0000001a0b0b2212 */ /* 0x000fc600078e3cff */
[----:B------:R-:W5:Y:S01]  /*0a40*/  @P4 LDG.E R26, desc[UR4][R6.64+0xf8] ;  /* 0x0000f804061a4981 */ /* 0x000f62000c1e1900 */
[----:B--2---:R-:W-:-:S03]  /*0a50*/  @P0 LOP3.LUT R13, R13, R20, RZ, 0x3c, !PT ;  /* 0x000000140d0d0212 */ /* 0x004fc600078e3cff */
[----:B------:R-:W2:Y:S01]  /*0a60*/  @P2 LDG.E R20, desc[UR4][R6.64+0xd8] ;  /* 0x0000d80406142981 */ /* 0x000ea2000c1e1900 */
[----:B------:R-:W-:-:S03]  /*0a70*/  @P1 LOP3.LUT R13, R13, R24, RZ, 0x3c, !PT ;  /* 0x000000180d0d1212 */ /* 0x000fc600078e3cff */
[----:B------:R-:W2:Y:S01]  /*0a80*/  @P3 LDG.E R24, desc[UR4][R6.64+0xec] ;  /* 0x0000ec0406183981 */ /* 0x000ea2000c1e1900 */
[----:B------:R-:W-:Y:S02]  /*0a90*/  LOP3.LUT P0, RZ, R23, 0x8000, RZ, 0xc0, !PT ;  /* 0x0000800017ff7812 */ /* 0x000fe4000780c0ff */
[----:B---3--:R-:W-:Y:S01]  /*0aa0*/  @P1 LOP3.LUT R10, R10, R21, RZ, 0x3c, !PT ;  /* 0x000000150a0a1212 */ /* 0x008fe200078e3cff */
[----:B------:R-:W3:Y:S04]  /*0ab0*/  @P3 LDG.E R23, desc[UR4][R6.64+0xe8] ;  /* 0x0000e80406173981 */ /* 0x000ee8000c1e1900 */
[----:B------:R-:W3:Y:S01]  /*0ac0*/  @P3 LDG.E R21, desc[UR4][R6.64+0xe0] ;  /* 0x0000e00406153981 */ /* 0x000ee2000c1e1900 */
[----:B----4-:R-:W-:-:S03]  /*0ad0*/  @P3 LOP3.LUT R11, R11, R22, RZ, 0x3c, !PT ;  /* 0x000000160b0b3212 */ /* 0x010fc600078e3cff */
[----:B------:R-:W4:Y:S01]  /*0ae0*/  @P2 LDG.E R22, desc[UR4][R6.64+0xc8] ;  /* 0x0000c80406162981 */ /* 0x000f22000c1e1900 */
[----:B------:R-:W-:-:S03]  /*0af0*/  @P1 LOP3.LUT R12, R12, R25, RZ, 0x3c, !PT ;  /* 0x000000190c0c1212 */ /* 0x000fc600078e3cff */
[----:B------:R-:W4:Y:S01]  /*0b00*/  @P4 LDG.E R25, desc[UR4][R6.64+0xf4] ;  /* 0x0000f40406194981 */ /* 0x000f22000c1e1900 */
[----:B------:R-:W-:Y:S02]  /*0b10*/  @P2 LOP3.LUT R10, R10, R27, RZ, 0x3c, !PT ;  /* 0x0000001b0a0a2212 */ /* 0x000fe400078e3cff */
[----:B-----5:R-:W-:Y:S01]  /*0b20*/  @P2 LOP3.LUT R12, R12, R19, RZ, 0x3c, !PT ;  /* 0x000000130c0c2212 */ /* 0x020fe200078e3cff */
[----:B------:R-:W5:Y:S01]  /*0b30*/  @P4 LDG.E R27, desc[UR4][R6.64+0xfc] ;  /* 0x0000fc04061b4981 */ /* 0x000f62000c1e1900 */
[----:B------:R-:W-:-:S03]  /*0b40*/  @P4 LOP3.LUT R11, R11, R26, RZ, 0x3c, !PT ;  /* 0x0000001a0b0b4212 */ /* 0x000fc600078e3cff */
[----:B------:R-:W5:Y:S04]  /*0b50*/  @P5 LDG.E R19, desc[UR4][R6.64+0x108] ;  /* 0x0001080406135981 */ /* 0x000f68000c1e1900 */
[----:B------:R-:W5:Y:S01]  /*0b60*/  @P5 LDG.E R26, desc[UR4][R6.64+0x10c] ;  /* 0x00010c04061a5981 */ /* 0x000f62000c1e1900 */
[----:B--2---:R-:W-:-:S03]  /*0b70*/  @P2 LOP3.LUT R13, R13, R20, RZ, 0x3c, !PT ;  /* 0x000000140d0d2212 */ /* 0x004fc600078e3cff */
[----:B------:R-:W2:Y:S01]  /*0b80*/  @P1 LDG.E R20, desc[UR4][R6.64+0xb4] ;  /* 0x0000b40406141981 */ /* 0x000ea2000c1e1900 */
[----:B------:R-:W-:-:S03]  /*0b90*/  @P3 LOP3.LUT R13, R13, R24, RZ, 0x3c, !PT ;  /* 0x000000180d0d3212 */ /* 0x000fc600078e3cff */
[----:B------:R-:W2:Y:S01]  /*0ba0*/  @P3 LDG.E R24, desc[UR4][R6.64+0xdc] ;  /* 0x0000dc0406183981 */ /* 0x000ea2000c1e1900 */
[----:B------:R-:W-:-:S03]  /*0bb0*/  @P4 LOP3.LUT R13, R13, R18, RZ, 0x3c, !PT ;  /* 0x000000120d0d4212 */ /* 0x000fc600078e3cff */
[----:B------:R-:W2:Y:S01]  /*0bc0*/  @P4 LDG.E R18, desc[UR4][R6.64+0xf0] ;  /* 0x0000f00406124981 */ /* 0x000ea2000c1e1900 */
[----:B---3--:R-:W-:Y:S02]  /*0bd0*/  @P3 LOP3.LUT R12, R12, R23, RZ, 0x3c, !PT ;  /* 0x000000170c0c3212 */ /* 0x008fe400078e3cff */
[----:B------:R-:W-:Y:S01]  /*0be0*/  @P3 LOP3.LUT R10, R10, R21, RZ, 0x3c, !PT ;  /* 0x000000150a0a3212 */ /* 0x000fe200078e3cff */
[----:B------:R-:W3:Y:S04]  /*0bf0*/  @P6 LDG.E R23, desc[UR4][R6.64+0x11c] ;  /* 0x00011c0406176981 */ /* 0x000ee8000c1e1900 */
[----:B------:R-:W3:Y:S01]  /*0c00*/  @P5 LDG.E R21, desc[UR4][R6.64+0x110] ;  /* 0x0001100406155981 */ /* 0x000ee2000c1e1900 */
[----:B----4-:R-:W-:Y:S02]  /*0c10*/  @P4 LOP3.LUT R10, R10, R25, RZ, 0x3c, !PT ;  /* 0x000000190a0a4212 */ /* 0x010fe400078e3cff */
[----:B------:R-:W-:Y:S01]  /*0c20*/  @P5 LOP3.LUT R13, R13, R28, RZ, 0x3c, !PT ;  /* 0x0000001c0d0d5212 */ /* 0x000fe200078e3cff */
[----:B------:R-:W4:Y:S01]  /*0c30*/  @P0 LDG.E R25, desc[UR4][R6.64+0x13c] ;  /* 0x00013c0406190981 */ /* 0x000f22000c1e1900 */
[----:B-----5:R-:W-:-:S03]  /*0c40*/  @P4 LOP3.LUT R12, R12, R27, RZ, 0x3c, !PT ;  /* 0x0000001b0c0c4212 */ /* 0x020fc600078e3cff */
[----:B------:R-:W5:Y:S01]  /*0c50*/  @P0 LDG.E R28, desc[UR4][R6.64+0x134] ;  /* 0x00013404061c0981 */ /* 0x000f62000c1e1900 */
[----:B------:R-:W-:-:S03]  /*0c60*/  @P5 LOP3.LUT R10, R10, R19, RZ, 0x3c, !PT ;  /* 0x000000130a0a5212 */ /* 0x000fc600078e3cff */
[----:B------:R-:W4:Y:S01]  /*0c70*/  @P6 LDG.E R19, desc[UR4][R6.64+0x124] ;  /* 0x0001240406136981 */ /* 0x000f22000c1e1900 */
[----:B------:R-:W-:-:S03]  /*0c80*/  @P5 LOP3.LUT R11, R11, R26, RZ, 0x3c, !PT ;  /* 0x0000001a0b0b5212 */ /* 0x000fc600078e3cff */
[----:B------:R-:W5:Y:S01]  /*0c90*/  @P0 LDG.E R26, desc[UR4][R6.64+0x12c] ;  /* 0x00012c04061a0981 */ /* 0x000f62000c1e1900 */
[----:B--2---:R-:W-:-:S03]  /*0ca0*/  @P1 LOP3.LUT R9, R9, R20, RZ, 0x3c, !PT ;  /* 0x0000001409091212 */ /* 0x004fc600078e3cff */
[----:B------:R-:W2:Y:S01]  /*0cb0*/  @P5 LDG.E R20, desc[UR4][R6.64+0x104] ;  /* 0x0001040406145981 */ /* 0x000ea2000c1e1900 */
[----:B------:R-:W-:-:S03]  /*0cc0*/  @P2 LOP3.LUT R9, R9, R22, RZ, 0x3c, !PT ;  /* 0x0000001609092212 */ /* 0x000fc600078e3cff */
[----:B------:R-:W5:Y:S01]  /*0cd0*/  @P6 LDG.E R22, desc[UR4][R6.64+0x120] ;  /* 0x0001200406166981 */ /* 0x000f62000c1e1900 */
[----:B------:R-:W-:-:S03]  /*0ce0*/  @P3 LOP3.LUT R9, R9, R24, RZ, 0x3c, !PT ;  /* 0x0000001809093212 */ /* 0x000fc600078e3cff */
[----:B------:R-:W5:Y:S01]  /*0cf0*/  @P6 LDG.E R24, desc[UR4][R6.64+0x128] ;  /* 0x0001280406186981 */ /* 0x000f62000c1e1900 */
[----:B------:R-:W-:-:S03]  /*0d00*/  @P4 LOP3.LUT R9, R9, R18, RZ, 0x3c, !PT ;  /* 0x0000001209094212 */ /* 0x000fc600078e3cff */
[----:B------:R-:W5:Y:S01]  /*0d10*/  @P6 LDG.E R18, desc[UR4][R6.64+0x118] ;  /* 0x0001180406126981 */ /* 0x000f62000c1e1900 */
[----:B---3--:R-:W-:Y:S02]  /*0d20*/  @P6 LOP3.LUT R10, R10, R23, RZ, 0x3c, !PT ;  /* 0x000000170a0a6212 */ /* 0x008fe400078e3cff */
[----:B------:R-:W-:Y:S01]  /*0d30*/  @P5 LOP3.LUT R12, R12, R21, RZ, 0x3c, !PT ;  /* 0x000000150c0c5212 */ /* 0x000fe200078e3cff */
[----:B------:R-:W3:Y:S04]  /*0d40*/  @P0 LDG.E R23, desc[UR4][R6.64+0x138] ;  /* 0x0001380406170981 */ /* 0x000ee8000c1e1900 */
[----:B------:R-:W3:Y:S01]  /*0d50*/  @P0 LDG.E R21, desc[UR4][R6.64+0x130] ;  /* 0x0001300406150981 */ /* 0x000ee2000c1e1900 */
[----:B------:R-:W-:-:S05]  /*0d60*/  VIADD R17, R17, 0x10 ;  /* 0x0000001011117836 */ /* 0x000fca0000000000 */
[----:B------:R-:W-:Y:S02]  /*0d70*/  ISETP.NE.AND P1, PT, R17, 0x20, PT ;  /* 0x000000201100780c */ /* 0x000fe40003f25270 */
[----:B----4-:R-:W-:Y:S02]  /*0d80*/  @P6 LOP3.LUT R12, R12, R19, RZ, 0x3c, !PT ;  /* 0x000000130c0c6212 */ /* 0x010fe400078e3cff */
[----:B--2---:R-:W-:Y:S02]  /*0d90*/  @P5 LOP3.LUT R9, R9, R20, RZ, 0x3c, !PT ;  /* 0x0000001409095212 */ /* 0x004fe400078e3cff */
[----:B-----5:R-:W-:Y:S02]  /*0da0*/  @P6 LOP3.LUT R11, R11, R22, RZ, 0x3c, !PT ;  /* 0x000000160b0b6212 */ /* 0x020fe400078e3cff */
[----:B------:R-:W-:Y:S02]  /*0db0*/  @P6 LOP3.LUT R13, R13, R24, RZ, 0x3c, !PT ;  /* 0x000000180d0d6212 */ /* 0x000fe400078e3cff */
[----:B------:R-:W-:-:S02]  /*0dc0*/  @P6 LOP3.LUT R9, R9, R18, RZ, 0x3c, !PT ;  /* 0x0000001209096212 */ /* 0x000fc400078e3cff */
[----:B------:R-:W-:Y:S02]  /*0dd0*/  @P0 LOP3.LUT R11, R11, R28, RZ, 0x3c, !PT ;  /* 0x0000001c0b0b0212 */ /* 0x000fe400078e3cff */
[----:B------:R-:W-:Y:S02]  /*0de0*/  @P0 LOP3.LUT R13, R13, R25, RZ, 0x3c, !PT ;  /* 0x000000190d0d0212 */ /* 0x000fe400078e3cff */
[----:B---3--:R-:W-:Y:S02]  /*0df0*/  @P0 LOP3.LUT R12, R12, R23, RZ, 0x3c, !PT ;  /* 0x000000170c0c0212 */ /* 0x008fe400078e3cff */
[----:B------:R-:W-:Y:S02]  /*0e00*/  @P0 LOP3.LUT R10, R10, R21, RZ, 0x3c, !PT ;  /* 0x000000150a0a0212 */ /* 0x000fe400078e3cff */
[----:B------:R-:W-:Y:S01]  /*0e10*/  @P0 LOP3.LUT R9, R9, R26, RZ, 0x3c, !PT ;  /* 0x0000001a09090212 */ /* 0x000fe200078e3cff */
[----:B------:R-:W-:Y:S06]  /*0e20*/  @P1 BRA `(.L_x_4) ;  /* 0xfffffff400481947 */ /* 0x000fec000383ffff */
[----:B------:R-:W-:-:S05]  /*0e30*/  VIADD R15, R15, 0x1 ;  /* 0x000000010f0f7836 */ /* 0x000fca0000000000 */
[----:B------:R-:W-:-:S13]  /*0e40*/  ISETP.NE.AND P0, PT, R15, 0x5, PT ;  /* 0x000000050f00780c */ /* 0x000fda0003f05270 */
[----:B------:R-:W-:Y:S05]  /*0e50*/  @P0 BRA `(.L_x_5) ;  /* 0xfffffff4001c0947 */ /* 0x000fea000383ffff */
[----:B------:R-:W0:Y:S01]  /*0e60*/  S2R R16, SR_CgaCtaId ;  /* 0x0000000000107919 */ /* 0x000e220000008800 */
[----:B------:R-:W-:Y:S01]  /*0e70*/  MOV R7, 0x400 ;  /* 0x0000040000077802 */ /* 0x000fe20000000f00 */
[----:B------:R-:W-:Y:S01]  /*0e80*/  VIADD R14, R14, 0x1 ;  /* 0x000000010e0e7836 */ /* 0x000fe20000000000 */
[----:B------:R-:W1:Y:S02]  /*0e90*/  S2R R6, SR_TID.X ;  /* 0x0000000000067919 */ /* 0x000e640000002100 */
[----:B0-----:R-:W-:-:S05]  /*0ea0*/  LEA R7, R16, R7, 0x18 ;  /* 0x0000000710077211 */ /* 0x001fca00078ec0ff */
[----:B-1----:R-:W-:Y:S01]  /*0eb0*/  IMAD R6, R6, 0x30, R7 ;  /* 0x0000003006067824 */ /* 0x002fe200078e0207 */
[----:B------:R-:W-:-:S04]  /*0ec0*/  LOP3.LUT R7, R5, 0x3, RZ, 0xc0, !PT ;  /* 0x0000000305077812 */ /* 0x000fc800078ec0ff */
[----:B------:R0:W-:Y:S01]  /*0ed0*/  STS [R6+0x4], R9 ;  /* 0x0000040906007388 */ /* 0x0001e20000000800 */
[----:B------:R-:W-:-:S03]  /*0ee0*/  ISETP.GE.U32.AND P0, PT, R14, R7, PT ;  /* 0x000000070e00720c */ /* 0x000fc60003f06070 */
[----:B------:R0:W-:Y:S04]  /*0ef0*/  STS.64 [R6+0x8], R10 ;  /* 0x0000080a06007388 */ /* 0x0001e80000000a00 */
[----:B------:R0:W-:Y:S06]  /*0f00*/  STS.64 [R6+0x10], R12 ;  /* 0x0000100c06007388 */ /* 0x0001ec0000000a00 */
[----:B------:R-:W-:Y:S05]  /*0f10*/  @!P0 BRA `(.L_x_6) ;  /* 0xfffffff000dc8947 */ /* 0x000fea000383ffff */
.L_x_3:
[----:B------:R-:W-:Y:S05]  /*0f20*/  BSYNC.RECONVERGENT B1 ;  /* 0x0000000000017941 */ /* 0x000fea0003800200 */
.L_x_2:
[C---:B------:R-:W-:Y:S01]  /*0f30*/  ISETP.GT.U32.AND P0, PT, R5.reuse, 0x3, PT ;  /* 0x000000030500780c */ /* 0x040fe20003f04070 */
[----:B------:R-:W-:Y:S01]  /*0f40*/  VIADD R8, R8, 0x1 ;  /* 0x0000000108087836 */ /* 0x000fe20000000000 */
[--C-:B------:R-:W-:Y:S02]  /*0f50*/  SHF.R.U64 R5, R5, 0x2, R0.reuse ;  /* 0x0000000205057819 */ /* 0x100fe40000001200 */
[----:B------:R-:W-:Y:S02]  /*0f60*/  ISETP.GT.U32.AND.EX P0, PT, R0, RZ, PT, P0 ;  /* 0x000000ff0000720c */ /* 0x000fe40003f04100 */
[----:B------:R-:W-:-:S11]  /*0f70*/  SHF.R.U32.HI R0, RZ, 0x2, R0 ;  /* 0x00000002ff007819 */ /* 0x000fd60000011600 */
[----:B------:R-:W-:Y:S05]  /*0f80*/  @P0 BRA `(.L_x_7) ;  /* 0xfffffff000a00947 */ /* 0x000fea000383ffff */
.L_x_1:
[----:B------:R-:W-:Y:S05]  /*0f90*/  BSYNC.RECONVERGENT B0 ;  /* 0x0000000000007941 */ /* 0x000fea0003800200 */
.L_x_0:
[----:B0-----:R-:W0:Y:S01]  /*0fa0*/  S2R R3, SR_CgaCtaId ;  /* 0x0000000000037919 */ /* 0x001e220000008800 */
[----:B------:R-:W1:Y:S01]  /*0fb0*/  LDC.64 R6, c[0x0][0x380] ;  /* 0x0000e000ff067b82 */ /* 0x000e620000000a00 */
[----:B------:R-:W-:Y:S01]  /*0fc0*/  MOV R2, 0x400 ;  /* 0x0000040000027802 */ /* 0x000fe20000000f00 */
[----:B------:R-:W2:Y:S01]  /*0fd0*/  S2R R0, SR_TID.X ;  /* 0x0000000000007919 */ /* 0x000ea20000002100 */
[----:B-1----:R-:W-:-:S04]  /*0fe0*/  ISETP.GE.U32.AND P0, PT, R6, 0x1, PT ;  /* 0x000000010600780c */ /* 0x002fc80003f06070 */
[----:B------:R-:W-:Y:S02]  /*0ff0*/  ISETP.GE.AND.EX P0, PT, R7, RZ, PT, P0 ;  /* 0x000000ff0700720c */ /* 0x000fe40003f06300 */
[----:B0-----:R-:W-:-:S05]  /*1000*/  LEA R3, R3, R2, 0x18 ;  /* 0x0000000203037211 */ /* 0x001fca00078ec0ff */
[----:B--2---:R-:W-:Y:S01]  /*1010*/  IMAD R0, R0, 0x30, R3 ;  /* 0x0000003000007824 */ /* 0x004fe200078e0203 */
[----:B------:R-:W-:-:S04]  /*1020*/  CS2R R2, SRZ ;  /* 0x0000000000027805 */ /* 0x000fc8000001ff00 */
[----:B------:R0:W-:Y:S04]  /*1030*/  STS.64 [R0+0x18], RZ ;  /* 0x000018ff00007388 */ /* 0x0001e80000000a00 */
[----:B------:R0:W-:Y:S04]  /*1040*/  STS [R0+0x20], RZ ;  /* 0x000020ff00007388 */ /* 0x0001e80000000800 */
[----:B------:R0:W-:Y:S01]  /*1050*/  STS.64 [R0+0x28], RZ ;  /* 0x000028ff00007388 */ /* 0x0001e20000000a00 */
[----:B------:R-:W-:Y:S05]  /*1060*/  @!P0 BRA `(.L_x_8) ;  /* 0x0000000800a88947 */ /* 0x000fea0003800000 */
[C---:B------:R-:W-:Y:S01]  /*1070*/  ISETP.GE.U32.AND P0, PT, R6.reuse, 0x4, PT ;  /* 0x000000040600780c */ /* 0x040fe20003f06070 */
[----:B------:R-:W-:Y:S01]  /*1080*/  IMAD.MOV.U32 R8, RZ, RZ, RZ ;  /* 0x000000ffff087224 */ /* 0x000fe200078e00ff */
[----:B------:R-:W-:Y:S02]  /*1090*/  LOP3.LUT R5, R6, 0x3, RZ, 0xc0, !PT ;  /* 0x0000000306057812 */ /* 0x000fe400078ec0ff */
[----:B------:R-:W-:Y:S02]  /*10a0*/  CS2R R2, SRZ ;  /* 0x0000000000027805 */ /* 0x000fe4000001ff00 */
[----:B------:R-:W-:Y:S01]  /*10b0*/  ISETP.GE.U32.AND.EX P0, PT, R7, RZ, PT, P0 ;  /* 0x000000ff0700720c */ /* 0x000fe20003f06100 */
[----:B------:R-:W-:-:S12]  /*10c0*/  IMAD.MOV.U32 R14, RZ, RZ, 0x2e727128 ;  /* 0x2e727128ff0e7424 */ /* 0x000fd800078e00ff */
[----:B------:R-:W-:Y:S05]  /*10d0*/  @!P0 BRA `(.L_x_9) ;  /* 0x0000000400c48947 */ /* 0x000fea0003800000 */
[----:B------:R-:W-:Y:S02]  /*10e0*/  LOP3.LUT R21, R7, 0x7fffffff, RZ, 0xc0, !PT ;  /* 0x7fffffff07157812 */ /* 0x000fe400078ec0ff */
[----:B------:R-:W-:Y:S02]  /*10f0*/  CS2R R2, SRZ ;  /* 0x0000000000027805 */ /* 0x000fe4000001ff00 */
[----:B------:R-:W-:Y:S01]  /*1100*/  LOP3.LUT R22, R6, 0xfffffffc, RZ, 0xc0, !PT ;  /* 0xfffffffc06167812 */ /* 0x000fe200078ec0ff */
[----:B------:R-:W-:-:S07]  /*1110*/  IMAD.MOV.U32 R20, RZ, RZ, 0x2e9eaf50 ;  /* 0x2e9eaf50ff147424 */ /* 0x000fce00078e00ff */
.L_x_10:
[----:B------:R-:W-:Y:S01]  /*1120*/  SHF.R.U32.HI R14, RZ, 0x2, R9 ;  /* 0x00000002ff0e7819 */ /* 0x000fe20000011609 */
[----:B------:R-:W-:Y:S01]  /*1130*/  IMAD.SHL.U32 R7, R13, 0x10, RZ ;  /* 0x000000100d077824 */ /* 0x000fe200078e00ff */
[----:B------:R-:W-:Y:S01]  /*1140*/  SHF.R.U32.HI R15, RZ, 0x2, R10 ;  /* 0x00000002ff0f7819 */ /* 0x000fe2000001160a */
[----:B------:R-:W-:Y:S01]  /*1150*/  IMAD.MOV.U32 R23, RZ, RZ, 0x2f800000 ;  /* 0x2f800000ff177424 */ /* 0x000fe200078e00ff */
[----:B------:R-:W-:Y:S02]  /*1160*/  LOP3.LUT R14, R14, R9, RZ, 0x3c, !PT ;  /* 0x000000090e0e7212 */ /* 0x000fe400078e3cff */
[----:B------:R-:W-:Y:S02]  /*1170*/  LOP3.LUT R15, R15, R10, RZ, 0x3c, !PT ;  /* 0x0000000a0f0f7212 */ /* 0x000fe400078e3cff */
[----:B------:R-:W-:Y:S01]  /*1180*/  SHF.R.U32.HI R16, RZ, 0x2, R11 ;  /* 0x00000002ff107819 */ /* 0x000fe2000001160b */
[----:B------:R-:W-:Y:S01]  /*1190*/  IMAD.SHL.U32 R9, R14, 0x2, RZ ;  /* 0x000000020e097824 */ /* 0x000fe200078e00ff */
[----:B------:R-:W-:-:S02]  /*11a0*/  SHF.R.U32.HI R18, RZ, 0x2, R13 ;  /* 0x00000002ff127819 */ /* 0x000fc4000001160d */
[----:B------:R-:W-:Y:S02]  /*11b0*/  LOP3.LUT R16, R16, R11, RZ, 0x3c, !PT ;  /* 0x0000000b10107212 */ /* 0x000fe400078e3cff */
[----:B------:R-:W-:Y:S01]  /*11c0*/  LOP3.LUT R14, R14, R9, R7, 0x96, !PT ;  /* 0x000000090e0e7212 */ /* 0x000fe200078e9607 */
[----:B------:R-:W-:Y:S01]  /*11d0*/  IMAD.SHL.U32 R7, R15, 0x2, RZ ;  /* 0x000000020f077824 */ /* 0x000fe200078e00ff */
[-C--:B------:R-:W-:Y:S01]  /*11e0*/  LOP3.LUT R18, R18, R13.reuse, RZ, 0x3c, !PT ;  /* 0x0000000d12127212 */ /* 0x080fe200078e3cff */
[----:B------:R-:W-:Y:S01]  /*11f0*/  IMAD.SHL.U32 R11, R16, 0x2, RZ ;  /* 0x00000002100b7824 */ /* 0x000fe200078e00ff */
[----:B------:R-:W-:-:S03]  /*1200*/  LOP3.LUT R10, R14, R13, RZ, 0x3c, !PT ;  /* 0x0000000d0e0a7212 */ /* 0x000fc600078e3cff */
[----:B------:R-:W-:Y:S02]  /*1210*/  IMAD.SHL.U32 R17, R18, 0x2, RZ ;  /* 0x0000000212117824 */ /* 0x000fe400078e00ff */
[----:B------:R-:W-:-:S05]  /*1220*/  IMAD.SHL.U32 R14, R10, 0x10, RZ ;  /* 0x000000100a0e7824 */ /* 0x000fca00078e00ff */
[----:B------:R-:W-:Y:S02]  /*1230*/  LOP3.LUT R7, R15, R7, R14, 0x96, !PT ;  /* 0x000000070f077212 */ /* 0x000fe400078e960e */
[----:B------:R-:W-:Y:S02]  /*1240*/  SHF.R.U32.HI R15, RZ, 0x2, R12 ;  /* 0x00000002ff0f7819 */ /* 0x000fe4000001160c */
[----:B------:R-:W-:Y:S01]  /*1250*/  LOP3.LUT R26, R7, R10, RZ, 0x3c, !PT ;  /* 0x0000000a071a7212 */ /* 0x000fe200078e3cff */
[----:B------:R-:W-:Y:S01]  /*1260*/  VIADD R7, R20, 0xffd3c1d8 ;  /* 0xffd3c1d814077836 */ /* 0x000fe20000000000 */
[----:B------:R-:W-:Y:S02]  /*1270*/  LOP3.LUT R15, R15, R12, RZ, 0x3c, !PT ;  /* 0x0000000c0f0f7212 */ /* 0x000fe400078e3cff */
[----:B------:R-:W-:Y:S01]  /*1280*/  SHF.R.U32.HI R27, RZ, 0x2, R26 ;  /* 0x00000002ff1b7819 */ /* 0x000fe2000001161a */
[----:B------:R-:W-:-:S03]  /*1290*/  IMAD.SHL.U32 R9, R26, 0x10, RZ ;  /* 0x000000101a097824 */ /* 0x000fc600078e00ff */
[-C--:B------:R-:W-:Y:S02]  /*12a0*/  LOP3.LUT R27, R27, R26.reuse, RZ, 0x3c, !PT ;  /* 0x0000001a1b1b7212 */ /* 0x080fe400078e3cff */
[----:B------:R-:W-:Y:S02]  /*12b0*/  LOP3.LUT R11, R16, R11, R9, 0x96, !PT ;  /* 0x0000000b100b7212 */ /* 0x000fe400078e9609 */
[----:B------:R-:W-:Y:S02]  /*12c0*/  IADD3 R9, PT, PT, R7, 0xb0f8a, R26 ;  /* 0x000b0f8a07097810 */ /* 0x000fe40007ffe01a */
[----:B------:R-:W-:Y:S01]  /*12d0*/  LOP3.LUT R24, R11, R26, RZ, 0x3c, !PT ;  /* 0x0000001a0b187212 */ /* 0x000fe200078e3cff */
[----:B------:R-:W-:Y:S01]  /*12e0*/  IMAD.SHL.U32 R11, R15, 0x2, RZ ;  /* 0x000000020f0b7824 */ /* 0x000fe200078e00ff */
[----:B------:R-:W-:Y:S01]  /*12f0*/  I2FP.F32.U32 R12, R9 ;  /* 0x00000009000c7245 */ /* 0x000fe20000201000 */
[----:B------:R-:W-:Y:S01]  /*1300*/  IMAD.SHL.U32 R26, R27, 0x2, RZ ;  /* 0x000000021b1a7824 */ /* 0x000fe200078e00ff */
[----:B------:R-:W-:Y:S01]  /*1310*/  IADD3 R9, PT, PT, R7, 0x587c5, R10 ;  /* 0x000587c507097810 */ /* 0x000fe20007ffe00a */
[----:B------:R-:W-:-:S02]  /*1320*/  IMAD.SHL.U32 R16, R24, 0x10, RZ ;  /* 0x0000001018107824 */ /* 0x000fc400078e00ff */
[----:B------:R-:W-:Y:S01]  /*1330*/  FFMA R14, R12, R23, 1.1641532182693481445e-10 ;  /* 0x2f0000000c0e7423 */ /* 0x000fe20000000017 */
[----:B------:R-:W-:Y:S02]  /*1340*/  I2FP.F32.U32 R12, R9 ;  /* 0x00000009000c7245 */ /* 0x000fe40000201000 */
[----:B------:R-:W-:-:S03]  /*1350*/  LOP3.LUT R11, R15, R11, R16, 0x96, !PT ;  /* 0x0000000b0f0b7212 */ /* 0x000fc600078e9610 */
[----:B------:R-:W1:Y:S01]  /*1360*/  F2F.F64.F32 R14, R14 ;  /* 0x0000000e000e7310 */ /* 0x000e620000201800 */
[----:B------:R-:W-:Y:S01]  /*1370*/  LOP3.LUT R9, R11, R24, RZ, 0x3c, !PT ;  /* 0x000000180b097212 */ /* 0x000fe200078e3cff */
[----:B------:R-:W-:Y:S01]  /*1380*/  FFMA R12, R12, R23, 1.1641532182693481445e-10 ;  /* 0x2f0000000c0c7423 */ /* 0x000fe20000000017 */
[----:B------:R-:W-:Y:S02]  /*1390*/  SHF.R.U32.HI R11, RZ, 0x2, R10 ;  /* 0x00000002ff0b7819 */ /* 0x000fe4000001160a */
[----:B------:R-:W-:Y:S01]  /*13a0*/  IADD3 R16, PT, PT, R7, 0x161f14, R9 ;  /* 0x00161f1407107810 */ /* 0x000fe20007ffe009 */
[----:B------:R-:W-:Y:S01]  /*13b0*/  IMAD.SHL.U32 R13, R9, 0x10, RZ ;  /* 0x00000010090d7824 */ /* 0x000fe200078e00ff */
[----:B------:R-:W-:Y:S02]  /*13c0*/  LOP3.LUT R11, R11, R10, RZ, 0x3c, !PT ;  /* 0x0000000a0b0b7212 */ /* 0x000fe400078e3cff */
[----:B------:R-:W-:Y:S02]  /*13d0*/  I2FP.F32.U32 R28, R16 ;  /* 0x00000010001c7245 */ /* 0x000fe40000201000 */
[----:B------:R-:W-:Y:S01]  /*13e0*/  LOP3.LUT R10, R18, R17, R13, 0x96, !PT ;  /* 0x00000011120a7212 */ /* 0x000fe200078e960d */
[----:B------:R-:W-:Y:S01]  /*13f0*/  IMAD.SHL.U32 R18, R11, 0x2, RZ ;  /* 0x000000020b127824 */ /* 0x000fe200078e00ff */
[----:B------:R-:W2:Y:S01]  /*1400*/  F2F.F64.F32 R12, R12 ;  /* 0x0000000c000c7310 */ /* 0x000ea20000201800 */
[----:B------:R-:W-:Y:S01]  /*1410*/  IADD3 R16, PT, PT, R7, 0x10974f, R24 ;  /* 0x0010974f07107810 */ /* 0x000fe20007ffe018 */
[----:B------:R-:W-:Y:S01]  /*1420*/  FFMA R19, R28, R23, 1.1641532182693481445e-10 ;  /* 0x2f0000001c137423 */ /* 0x000fe20000000017 */
[----:B------:R-:W-:Y:S01]  /*1430*/  LOP3.LUT R10, R10, R9, RZ, 0x3c, !PT ;  /* 0x000000090a0a7212 */ /* 0x000fe200078e3cff */
[----:B-1----:R-:W-:Y:S01]  /*1440*/  DMUL R14, R14, R14 ;  /* 0x0000000e0e0e7228 */ /* 0x002fe20000000000 */
[----:B------:R-:W-:-:S03]  /*1450*/  I2FP.F32.U32 R28, R16 ;  /* 0x00000010001c7245 */ /* 0x000fc60000201000 */
[----:B------:R-:W1:Y:S01]  /*1460*/  F2F.F64.F32 R16, R19 ;  /* 0x0000001300107310 */ /* 0x000e620000201800 */
[----:B------:R-:W-:Y:S02]  /*1470*/  IMAD.SHL.U32 R25, R10, 0x10, RZ ;  /* 0x000000100a197824 */ /* 0x000fe400078e00ff */
[----:B------:R-:W-:-:S03]  /*1480*/  FFMA R28, R28, R23, 1.1641532182693481445e-10 ;  /* 0x2f0000001c1c7423 */ /* 0x000fc60000000017 */
[----:B------:R-:W-:Y:S01]  /*1490*/  LOP3.LUT R11, R11, R18, R25, 0x96, !PT ;  /* 0x000000120b0b7212 */ /* 0x000fe200078e9619 */
[----:B--2---:R-:W-:Y:S01]  /*14a0*/  DFMA R14, R12, R12, R14 ;  /* 0x0000000c0c0e722b */ /* 0x004fe2000000000e */
[----:B------:R-:W2:Y:S02]  /*14b0*/  F2F.F64.F32 R12, R28 ;  /* 0x0000001c000c7310 */ /* 0x000ea40000201800 */
[----:B------:R-:W-:-:S04]  /*14c0*/  LOP3.LUT R11, R11, R10, RZ, 0x3c, !PT ;  /* 0x0000000a0b0b7212 */ /* 0x000fc800078e3cff */
[C---:B------:R-:W-:Y:S01]  /*14d0*/  IADD3 R18, PT, PT, R7.reuse, 0x212e9e, R11 ;  /* 0x00212e9e07127810 */ /* 0x040fe20007ffe00b */
[----:B-1----:R-:W-:Y:S02]  /*14e0*/  DMUL R16, R16, R16 ;  /* 0x0000001010107228 */ /* 0x002fe40000000000 */
[----:B------:R-:W-:Y:S01]  /*14f0*/  DSETP.GTU.AND P0, PT, R14, 1, PT ;  /* 0x3ff000000e00742a */ /* 0x000fe20003f0c000 */
[----:B------:R-:W-:Y:S02]  /*1500*/  I2FP.F32.U32 R25, R18 ;  /* 0x0000001200197245 */ /* 0x000fe40000201000 */
[----:B------:R-:W-:-:S03]  /*1510*/  IADD3 R18, PT, PT, R7, 0x1ba6d9, R10 ;  /* 0x001ba6d907127810 */ /* 0x000fc60007ffe00a */
[-C--:B------:R-:W-:Y:S01]  /*1520*/  FFMA R25, R25, R23.reuse, 1.1641532182693481445e-10 ;  /* 0x2f00000019197423 */ /* 0x080fe20000000017 */
[----:B--2---:R-:W-:Y:S01]  /*1530*/  DFMA R16, R12, R12, R16 ;  /* 0x0000000c0c10722b */ /* 0x004fe20000000010 */
[----:B------:R-:W-:Y:S02]  /*1540*/  SEL R14, RZ, 0x1, P0 ;  /* 0x00000001ff0e7807 */ /* 0x000fe40000000000 */
[----:B------:R-:W-:Y:S02]  /*1550*/  I2FP.F32.U32 R12, R18 ;  /* 0x00000012000c7245 */ /* 0x000fe40000201000 */
[----:B------:R-:W1:Y:S01]  /*1560*/  F2F.F64.F32 R18, R25 ;  /* 0x0000001900127310 */ /* 0x000e620000201800 */
[----:B------:R-:W-:Y:S02]  /*1570*/  IADD3 R22, P0, PT, R22, -0x4, RZ ;  /* 0xfffffffc16167810 */ /* 0x000fe40007f1e0ff */
[----:B------:R-:W-:Y:S01]  /*1580*/  FFMA R13, R12, R23, 1.1641532182693481445e-10 ;  /* 0x2f0000000c0d7423 */ /* 0x000fe20000000017 */
[----:B------:R-:W-:Y:S01]  /*1590*/  DSETP.GTU.AND P1, PT, R16, 1, PT ;  /* 0x3ff000001000742a */ /* 0x000fe20003f2c000 */
[----:B------:R-:W-:-:S02]  /*15a0*/  IADD3.X R21, PT, PT, R21, -0x1, RZ, P0, !PT ;  /* 0xffffffff15157810 */ /* 0x000fc400007fe4ff */
[----:B------:R-:W-:Y:S02]  /*15b0*/  ISETP.NE.U32.AND P0, PT, R22, RZ, PT ;  /* 0x000000ff1600720c */ /* 0x000fe40003f05070 */
[----:B------:R-:W2:Y:S02]  /*15c0*/  F2F.F64.F32 R12, R13 ;  /* 0x0000000d000c7310 */ /* 0x000ea40000201800 */
[----:B------:R-:W-:Y:S01]  /*15d0*/  ISETP.NE.AND.EX P0, PT, R21, RZ, PT, P0 ;  /* 0x000000ff1500720c */ /* 0x000fe20003f05300 */
[----:B-1----:R-:W-:-:S08]  /*15e0*/  DMUL R18, R18, R18 ;  /* 0x0000001212127228 */ /* 0x002fd00000000000 */
[----:B--2---:R-:W-:Y:S01]  /*15f0*/  DFMA R18, R12, R12, R18 ;  /* 0x0000000c0c12722b */ /* 0x004fe20000000012 */
[----:B------:R-:W-:-:S05]  /*1600*/  IMAD.SHL.U32 R12, R11, 0x10, RZ ;  /* 0x000000100b0c7824 */ /* 0x000fca00078e00ff */
[----:B------:R-:W-:Y:S02]  /*1610*/  LOP3.LUT R12, R27, R26, R12, 0x96, !PT ;  /* 0x0000001a1b0c7212 */ /* 0x000fe400078e960c */
[----:B------:R-:W-:Y:S01]  /*1620*/  DSETP.GTU.AND P3, PT, R18, 1, PT ;  /* 0x3ff000001200742a */ /* 0x000fe20003f6c000 */
[----:B------:R-:W-:Y:S02]  /*1630*/  SHF.R.U32.HI R27, RZ, 0x2, R24 ;  /* 0x00000002ff1b7819 */ /* 0x000fe40000011618 */
[----:B------:R-:W-:Y:S02]  /*1640*/  LOP3.LUT R12, R12, R11, RZ, 0x3c, !PT ;  /* 0x0000000b0c0c7212 */ /* 0x000fe400078e3cff */
[----:B------:R-:W-:Y:S02]  /*1650*/  LOP3.LUT R27, R27, R24, RZ, 0x3c, !PT ;  /* 0x000000181b1b7212 */ /* 0x000fe400078e3cff */
[----:B------:R-:W-:Y:S01]  /*1660*/  IADD3 R7, PT, PT, R7, 0x26b663, R12 ;  /* 0x0026b66307077810 */ /* 0x000fe20007ffe00c */
[----:B------:R-:W-:-:S02]  /*1670*/  IMAD.SHL.U32 R24, R12, 0x10, RZ ;  /* 0x000000100c187824 */ /* 0x000fc400078e00ff */
[C---:B------:R-:W-:Y:S01]  /*1680*/  IMAD.SHL.U32 R13, R27.reuse, 0x2, RZ ;  /* 0x000000021b0d7824 */ /* 0x040fe200078e00ff */
[----:B------:R-:W-:Y:S02]  /*1690*/  I2FP.F32.U32 R26, R7 ;  /* 0x00000007001a7245 */ /* 0x000fe40000201000 */
[----:B------:R-:W-:Y:S02]  /*16a0*/  SEL R7, RZ, 0x1, P1 ;  /* 0x00000001ff077807 */ /* 0x000fe40000800000 */
[----:B------:R-:W-:Y:S01]  /*16b0*/  LOP3.LUT R13, R27, R13, R24, 0x96, !PT ;  /* 0x0000000d1b0d7212 */ /* 0x000fe200078e9618 */
[----:B------:R-:W-:Y:S01]  /*16c0*/  FFMA R26, R26, R23, 1.1641532182693481445e-10 ;  /* 0x2f0000001a1a7423 */ /* 0x000fe20000000017 */
[----:B------:R-:W-:Y:S02]  /*16d0*/  IADD3 R14, P2, P1, R7, R2, R14 ;  /* 0x00000002070e7210 */ /* 0x000fe4000795e00e */
[----:B------:R-:W-:Y:S02]  /*16e0*/  LOP3.LUT R13, R13, R12, RZ, 0x3c, !PT ;  /* 0x0000000c0d0d7212 */ /* 0x000fe400078e3cff */
[----:B------:R-:W-:Y:S01]  /*16f0*/  SEL R7, RZ, 0x1, P3 ;  /* 0x00000001ff077807 */ /* 0x000fe20001800000 */
[----:B------:R-:W-:Y:S01]  /*1700*/  F2F.F64.F32 R26, R26 ;  /* 0x0000001a001a7310 */ /* 0x000fe20000201800 */
[----:B------:R-:W-:Y:S01]  /*1710*/  IADD3.X R3, PT, PT, RZ, R3, RZ, P2, P1 ;  /* 0x00000003ff037210 */ /* 0x000fe200017e24ff */
[----:B------:R-:W-:-:S05]  /*1720*/  IMAD.IADD R24, R13, 0x1, R20 ;  /* 0x000000010d187824 */ /* 0x000fca00078e0214 */
[----:B------:R-:W-:-:S05]  /*1730*/  I2FP.F32.U32 R24, R24 ;  /* 0x0000001800187245 */ /* 0x000fca0000201000 */
[----:B------:R-:W-:-:S04]  /*1740*/  FFMA R28, R24, R23, 1.1641532182693481445e-10 ;  /* 0x2f000000181c7423 */ /* 0x000fc80000000017 */
[----:B------:R-:W1:Y:S02]  /*1750*/  F2F.F64.F32 R24, R28 ;  /* 0x0000001c00187310 */ /* 0x000e640000201800 */
[----:B-1----:R-:W-:-:S08]  /*1760*/  DMUL R24, R24, R24 ;  /* 0x0000001818187228 */ /* 0x002fd00000000000 */
[----:B------:R-:W-:-:S08]  /*1770*/  DFMA R24, R26, R26, R24 ;  /* 0x0000001a1a18722b */ /* 0x000fd00000000018 */
[----:B------:R-:W-:-:S06]  /*1780*/  DSETP.GTU.AND P4, PT, R24, 1, PT ;  /* 0x3ff000001800742a */ /* 0x000fcc0003f8c000 */
[----:B------:R-:W-:-:S04]  /*1790*/  SEL R2, RZ, 0x1, P4 ;  /* 0x00000001ff027807 */ /* 0x000fc80002000000 */
[----:B------:R-:W-:Y:S01]  /*17a0*/  IADD3 R2, P3, P4, R2, R14, R7 ;  /* 0x0000000e02027210 */ /* 0x000fe20007c7e007 */
[----:B------:R-:W-:Y:S02]  /*17b0*/  IMAD.MOV.U32 R14, RZ, RZ, R20 ;  /* 0x000000ffff0e7224 */ /* 0x000fe400078e0014 */
[----:B------:R-:W-:Y:S01]  /*17c0*/  VIADD R20, R20, 0x2c3e28 ;  /* 0x002c3e2814147836 */ /* 0x000fe20000000000 */
[----:B------:R-:W-:Y:S01]  /*17d0*/  IADD3.X R3, PT, PT, RZ, R3, RZ, P3, P4 ;  /* 0x00000003ff037210 */ /* 0x000fe20001fe84ff */
[----:B------:R-:W-:Y:S08]  /*17e0*/  @P0 BRA `(.L_x_10) ;  /* 0xfffffff8004c0947 */ /* 0x000ff0000383ffff */
.L_x_9:
[----:B------:R-:W-:-:S04]  /*17f0*/  ISETP.NE.U32.AND P0, PT, R5, RZ, PT ;  /* 0x000000ff0500720c */ /* 0x000fc80003f05070 */
[----:B------:R-:W-:-:S13]  /*1800*/  ISETP.NE.AND.EX P0, PT, R8, RZ, PT, P0 ;  /* 0x000000ff0800720c */ /* 0x000fda0003f05300 */
[----:B------:R-:W-:Y:S05]  /*1810*/  @!P0 BRA `(.L_x_11) ;  /* 0x0000000000ac8947 */ /* 0x000fea0003800000 */
[----:B------:R-:W-:Y:S02]  /*1820*/  IMAD.MOV.U32 R15, RZ, RZ, R9 ;  /* 0x000000ffff0f7224 */ /* 0x000fe400078e0009 */
[----:B------:R-:W-:Y:S02]  /*1830*/  VIADD R7, R14, 0xb0f8a ;  /* 0x000b0f8a0e077836 */ /* 0x000fe40000000000 */
[----:B------:R-:W-:-:S07]  /*1840*/  IMAD.MOV.U32 R9, RZ, RZ, R10 ;  /* 0x000000ffff097224 */ /* 0x000fce00078e000a */
.L_x_12:
[----:B------:R-:W-:Y:S01]  /*1850*/  SHF.R.U32.HI R10, RZ, 0x2, R15 ;  /* 0x00000002ff0a7819 */ /* 0x000fe2000001160f */
[----:B------:R-:W-:Y:S01]  /*1860*/  IMAD.SHL.U32 R14, R13, 0x10, RZ ;  /* 0x000000100d0e7824 */ /* 0x000fe200078e00ff */
[----:B------:R-:W-:Y:S02]  /*1870*/  SHF.R.U32.HI R16, RZ, 0x2, R9 ;  /* 0x00000002ff107819 */ /* 0x000fe40000011609 */
[----:B------:R-:W-:Y:S02]  /*1880*/  LOP3.LUT R10, R10, R15, RZ, 0x3c, !PT ;  /* 0x0000000f0a0a7212 */ /* 0x000fe400078e3cff */
[----:B------:R-:W-:Y:S02]  /*1890*/  LOP3.LUT R16, R16, R9, RZ, 0x3c, !PT ;  /* 0x0000000910107212 */ /* 0x000fe400078e3cff */
[----:B------:R-:W-:Y:S01]  /*18a0*/  IADD3 R5, P0, PT, R5, -0x1, RZ ;  /* 0xffffffff05057810 */ /* 0x000fe20007f1e0ff */
[----:B------:R-:W-:-:S03]  /*18b0*/  IMAD.SHL.U32 R15, R10, 0x2, RZ ;  /* 0x000000020a0f7824 */ /* 0x000fc600078e00ff */
[----:B------:R-:W-:Y:S02]  /*18c0*/  IADD3.X R8, PT, PT, R8, -0x1, RZ, P0, !PT ;  /* 0xffffffff08087810 */ /* 0x000fe400007fe4ff */
[----:B------:R-:W-:Y:S01]  /*18d0*/  LOP3.LUT R14, R10, R15, R14, 0x96, !PT ;  /* 0x0000000f0a0e7212 */ /* 0x000fe200078e960e */
[----:B------:R-:W-:Y:S01]  /*18e0*/  IMAD.MOV.U32 R10, RZ, RZ, R12 ;  /* 0x000000ffff0a7224 */ /* 0x000fe200078e000c */
[----:B------:R-:W-:Y:S01]  /*18f0*/  ISETP.NE.U32.AND P0, PT, R5, RZ, PT ;  /* 0x000000ff0500720c */ /* 0x000fe20003f05070 */
[----:B------:R-:W-:Y:S01]  /*1900*/  IMAD.MOV.U32 R15, RZ, RZ, 0x2f800000 ;  /* 0x2f800000ff0f7424 */ /* 0x000fe200078e00ff */
[----:B------:R-:W-:Y:S01]  /*1910*/  LOP3.LUT R12, R14, R13, RZ, 0x3c, !PT ;  /* 0x0000000d0e0c7212 */ /* 0x000fe200078e3cff */
[----:B------:R-:W-:Y:S01]  /*1920*/  IMAD.SHL.U32 R14, R16, 0x2, RZ ;  /* 0x00000002100e7824 */ /* 0x000fe200078e00ff */
[----:B------:R-:W-:-:S03]  /*1930*/  ISETP.NE.AND.EX P0, PT, R8, RZ, PT, P0 ;  /* 0x000000ff0800720c */ /* 0x000fc60003f05300 */
[----:B------:R-:W-:-:S05]  /*1940*/  IMAD.SHL.U32 R9, R12, 0x10, RZ ;  /* 0x000000100c097824 */ /* 0x000fca00078e00ff */
[----:B------:R-:W-:-:S04]  /*1950*/  LOP3.LUT R9, R16, R14, R9, 0x96, !PT ;  /* 0x0000000e10097212 */ /* 0x000fc800078e9609 */
[----:B------:R-:W-:-:S05]  /*1960*/  LOP3.LUT R18, R9, R12, RZ, 0x3c, !PT ;  /* 0x0000000c09127212 */ /* 0x000fca00078e3cff */
[----:B------:R-:W-:-:S05]  /*1970*/  IMAD.IADD R9, R18, 0x1, R7 ;  /* 0x0000000112097824 */ /* 0x000fca00078e0207 */
[----:B------:R-:W-:Y:S02]  /*1980*/  I2FP.F32.U32 R14, R9 ;  /* 0x00000009000e7245 */ /* 0x000fe40000201000 */
[C---:B------:R-:W-:Y:S01]  /*1990*/  IADD3 R9, PT, PT, R7.reuse, -0x587c5, R12 ;  /* 0xfffa783b07097810 */ /* 0x040fe20007ffe00c */
[----:B------:R-:W-:Y:S02]  /*19a0*/  VIADD R7, R7, 0xb0f8a ;  /* 0x000b0f8a07077836 */ /* 0x000fe40000000000 */
[----:B------:R-:W-:Y:S01]  /*19b0*/  FFMA R19, R14, R15, 1.1641532182693481445e-10 ;  /* 0x2f0000000e137423 */ /* 0x000fe2000000000f */
[----:B------:R-:W-:-:S03]  /*19c0*/  I2FP.F32.U32 R9, R9 ;  /* 0x0000000900097245 */ /* 0x000fc60000201000 */
[----:B------:R-:W1:Y:S02]  /*19d0*/  F2F.F64.F32 R16, R19 ;  /* 0x0000001300107310 */ /* 0x000e640000201800 */
[----:B------:R-:W-:-:S06]  /*19e0*/  FFMA R9, R9, R15, 1.1641532182693481445e-10 ;  /* 0x2f00000009097423 */ /* 0x000fcc000000000f */
[----:B------:R2:W3:Y:S01]  /*19f0*/  F2F.F64.F32 R14, R9 ;  /* 0x00000009000e7310 */ /* 0x0004e20000201800 */
[----:B-1----:R-:W-:Y:S01]  /*1a00*/  DMUL R16, R16, R16 ;  /* 0x0000001010107228 */ /* 0x002fe20000000000 */
[----:B--2---:R-:W-:-:S07]  /*1a10*/  IMAD.MOV.U32 R9, RZ, RZ, R10 ;  /* 0x000000ffff097224 */ /* 0x004fce00078e000a */
[----:B---3--:R-:W-:Y:S01]  /*1a20*/  DFMA R16, R14, R14, R16 ;  /* 0x0000000e0e10722b */ /* 0x008fe20000000010 */
[----:B------:R-:W-:Y:S02]  /*1a30*/  IMAD.MOV.U32 R14, RZ, RZ, R11 ;  /* 0x000000ffff0e7224 */ /* 0x000fe400078e000b */
[----:B------:R-:W-:Y:S02]  /*1a40*/  IMAD.MOV.U32 R11, RZ, RZ, R13 ;  /* 0x000000ffff0b7224 */ /* 0x000fe400078e000d */
[----:B------:R-:W-:-:S03]  /*1a50*/  IMAD.MOV.U32 R13, RZ, RZ, R18 ;  /* 0x000000ffff0d7224 */ /* 0x000fc600078e0012 */
[----:B------:R-:W-:-:S06]  /*1a60*/  DSETP.GTU.AND P1, PT, R16, 1, PT ;  /* 0x3ff000001000742a */ /* 0x000fcc0003f2c000 */
[----:B------:R-:W-:-:S04]  /*1a70*/  SEL R15, RZ, 0x1, P1 ;  /* 0x00000001ff0f7807 */ /* 0x000fc80000800000 */
[----:B------:R-:W-:Y:S01]  /*1a80*/  IADD3 R2, P1, PT, R2, R15, RZ ;  /* 0x0000000f02027210 */ /* 0x000fe20007f3e0ff */
[----:B------:R-:W-:-:S04]  /*1a90*/  IMAD.MOV.U32 R15, RZ, RZ, R14 ;  /* 0x000000ffff0f7224 */ /* 0x000fc800078e000e */
[----:B------:R-:W-:Y:S01]  /*1aa0*/  IMAD.X R3, RZ, RZ, R3, P1 ;  /* 0x000000ffff037224 */ /* 0x000fe200008e0603 */
[----:B------:R-:W-:Y:S07]  /*1ab0*/  @P0 BRA `(.L_x_12) ;  /* 0xfffffffc00640947 */ /* 0x000fee000383ffff */
[----:B------:R-:W-:-:S07]  /*1ac0*/  IMAD.MOV.U32 R9, RZ, RZ, R14 ;  /* 0x000000ffff097224 */ /* 0x000fce00078e000e */
.L_x_11:
[----:B------:R-:W-:Y:S01]  /*1ad0*/  IMAD.MOV.U32 R5, RZ, RZ, 0x2e727128 ;  /* 0x2e727128ff057424 */ /* 0x000fe200078e00ff */
[----:B------:R1:W-:Y:S03]  /*1ae0*/  STS.64 [R0+0x10], R12 ;  /* 0x0000100c00007388 */ /* 0x0003e60000000a00 */
[----:B------:R-:W-:-:S05]  /*1af0*/  IMAD R8, R6, 0xb0f8a, R5 ;  /* 0x000b0f8a06087824 */ /* 0x000fca00078e0205 */
[----:B------:R1:W-:Y:S02]  /*1b00*/  STS.128 [R0], R8 ;  /* 0x0000000800007388 */ /* 0x0003e40000000c00 */
.L_x_8:
[----:B------:R-:W2:Y:S02]  /*1b10*/  LDC.64 R6, c[0x0][0x388] ;  /* 0x0000e200ff067b82 */ /* 0x000ea40000000a00 */
[----:B--2---:R-:W-:-:S05]  /*1b20*/  IMAD.WIDE.U32 R4, R4, 0x8, R6 ;  /* 0x0000000804047825 */ /* 0x004fca00078e0006 */
[----:B------:R-:W-:Y:S01]  /*1b30*/  REDG.E.ADD.64.STRONG.SM desc[UR4][R4.64], R2 ;  /* 0x000000020400798e */ /* 0x000fe2000c12a504 */
[----:B------:R-:W-:Y:S05]  /*1b40*/  EXIT ;  /* 0x000000000000794d */ /* 0x000fea0003800000 */
.L_x_13:
[----:B------:R-:W-:-:S00]  /*1b50*/  BRA `(.L_x_13) ;  /* 0xfffffffc00fc7947 */ /* 0x000fc0000383ffff */
[----:B------:R-:W-:-:S00]  /*1b60*/  NOP ;  /* 0x0000000000007918 */ /* 0x000fc00000000000 */
        /* <DEDUP_REMOVED lines=9> */
.L_x_14:


//--------------------- .nv.global.init           --------------------------
	.section	.nv.global.init,"aw",@progbits
	.align	4
.nv.global.init:
	.type		mrg32k3aM1SubSeq,@object
	.size		mrg32k3aM1SubSeq,(mrg32k3aM2SubSeq - mrg32k3aM1SubSeq)
mrg32k3aM1SubSeq:
        /*0000*/ 	.byte	0x0b, 0xcc, 0xee, 0x04, 0x73, 0x29, 0x8b, 0x6f, 0xf6, 0x53, 0x03, 0xf6, 0x23, 0xf6, 0xea, 0xda
        /* <DEDUP_REMOVED lines=125> */
	.type		mrg32k3aM2SubSeq,@object
	.size		mrg32k3aM2SubSeq,(mrg32k3aM1 - mrg32k3aM2SubSeq)
mrg32k3aM2SubSeq:
        /* <DEDUP_REMOVED lines=126> */
	.type		mrg32k3aM1,@object
	.size		mrg32k3aM1,(mrg32k3aM1Seq - mrg32k3aM1)
mrg32k3aM1:
        /* <DEDUP_REMOVED lines=144> */
	.type		mrg32k3aM1Seq,@object
	.size		mrg32k3aM1Seq,(mrg32k3aM2 - mrg32k3aM1Seq)
mrg32k3aM1Seq:
        /* <DEDUP_REMOVED lines=144> */
	.type		mrg32k3aM2,@object
	.size		mrg32k3aM2,(mrg32k3aM2Seq - mrg32k3aM2)
mrg32k3aM2:
        /* <DEDUP_REMOVED lines=144> */
	.type		mrg32k3aM2Seq,@object
	.size		mrg32k3aM2Seq,(precalc_xorwow_matrix - mrg32k3aM2Seq)
mrg32k3aM2Seq:
        /* <DEDUP_REMOVED lines=144> */
	.type		precalc_xorwow_matrix,@object
	.size		precalc_xorwow_matrix,(precalc_xorwow_offset_matrix - precalc_xorwow_matrix)
precalc_xorwow_matrix:
        /* <DEDUP_REMOVED lines=6400> */
	.type		precalc_xorwow_offset_matrix,@object
	.size		precalc_xorwow_offset_matrix,(.L_1 - precalc_xorwow_offset_matrix)
precalc_xorwow_offset_matrix:
        /* <DEDUP_REMOVED lines=6400> */
.L_1:


//--------------------- .nv.shared._Z9calc_probxPy --------------------------
	.section	.nv.shared._Z9calc_probxPy,"aw",@nobits
	.sectionflags	@""
	.align	16
	.zero		1024


//--------------------- .nv.shared.reserved.0     --------------------------
	.section	.nv.shared.reserved.0,"aw",@nobits
	.weak		__nv_reservedSMEM_offset_0_alias
	.size		__nv_reservedSMEM_offset_0_alias, 0, 64
	.other		__nv_reservedSMEM_offset_0_alias,@"STO_CUDA_RESERVED_SHARED STV_DEFAULT"
__nv_reservedSMEM_offset_0_alias:
	.zero		0
	.zero		64


//--------------------- .nv.constant0._Z9calc_probxPy --------------------------
	.section	.nv.constant0._Z9calc_probxPy,"a",@progbits
	.sectionflags	@""
	.align	4
.nv.constant0._Z9calc_probxPy:
	.zero		912


//--------------------- SYMBOLS --------------------------

	.type		.nv.reservedSmem.offset0,@object
	.size		.nv.reservedSmem.offset0,0x4
	.type		.nv.reservedSmem.cap,@object
	.size		.nv.reservedSmem.cap,0x4
